//
// Generated by NVIDIA NVVM Compiler
//
// Compiler Build ID: CL-36424714
// Cuda compilation tools, release 13.0, V13.0.88
// Based on NVVM 20.0.0
//

.version 9.0
.target sm_100
.address_size 64

	// .globl	_Z13compute_meansiiPKfPf

.visible .entry _Z13compute_meansiiPKfPf(
	.param .u32 _Z13compute_meansiiPKfPf_param_0,
	.param .u32 _Z13compute_meansiiPKfPf_param_1,
	.param .u64 .ptr .align 1 _Z13compute_meansiiPKfPf_param_2,
	.param .u64 .ptr .align 1 _Z13compute_meansiiPKfPf_param_3
)
{
	.reg .pred 	%p<14>;
	.reg .b32 	%r<41>;
	.reg .b32 	%f<88>;
	.reg .b64 	%rd<18>;

	ld.param.u32 	%r24, [_Z13compute_meansiiPKfPf_param_0];
	ld.param.u32 	%r25, [_Z13compute_meansiiPKfPf_param_1];
	ld.param.u64 	%rd5, [_Z13compute_meansiiPKfPf_param_2];
	ld.param.u64 	%rd6, [_Z13compute_meansiiPKfPf_param_3];
	cvta.to.global.u64 	%rd1, %rd5;
	cvta.to.global.u64 	%rd2, %rd6;
	mov.u32 	%r26, %tid.x;
	mov.u32 	%r27, %ctaid.x;
	mov.u32 	%r28, %ntid.x;
	mad.lo.s32 	%r34, %r27, %r28, %r26;
	mov.u32 	%r29, %nctaid.x;
	mul.lo.s32 	%r2, %r28, %r29;
	setp.ge.s32 	%p1, %r34, %r24;
	@%p1 bra 	$L__BB0_19;
	setp.lt.s32 	%p2, %r25, 1;
	cvt.rn.f32.s32 	%f1, %r25;
	@%p2 bra 	$L__BB0_17;
	and.b32  	%r3, %r25, 15;
	add.s32 	%r4, %r3, -1;
	and.b32  	%r5, %r25, 7;
	add.s32 	%r6, %r5, -1;
	and.b32  	%r7, %r25, 2147483632;
	and.b32  	%r8, %r25, 3;
	neg.s32 	%r9, %r7;
	add.s64 	%rd3, %rd1, 32;
$L__BB0_3:
	setp.lt.u32 	%p4, %r25, 16;
	mul.lo.s32 	%r11, %r34, %r25;
	mov.f32 	%f87, 0f00000000;
	mov.b32 	%r38, 0;
	@%p4 bra 	$L__BB0_6;
	mov.f32 	%f87, 0f00000000;
	mov.u32 	%r35, %r11;
	mov.u32 	%r36, %r9;
$L__BB0_5:
	.pragma "nounroll";
	mul.wide.s32 	%rd9, %r35, 4;
	add.s64 	%rd10, %rd3, %rd9;
	ld.global.f32 	%f21, [%rd10+-32];
	add.f32 	%f22, %f87, %f21;
	ld.global.f32 	%f23, [%rd10+-28];
	add.f32 	%f24, %f22, %f23;
	ld.global.f32 	%f25, [%rd10+-24];
	add.f32 	%f26, %f24, %f25;
	ld.global.f32 	%f27, [%rd10+-20];
	add.f32 	%f28, %f26, %f27;
	ld.global.f32 	%f29, [%rd10+-16];
	add.f32 	%f30, %f28, %f29;
	ld.global.f32 	%f31, [%rd10+-12];
	add.f32 	%f32, %f30, %f31;
	ld.global.f32 	%f33, [%rd10+-8];
	add.f32 	%f34, %f32, %f33;
	ld.global.f32 	%f35, [%rd10+-4];
	add.f32 	%f36, %f34, %f35;
	ld.global.f32 	%f37, [%rd10];
	add.f32 	%f38, %f36, %f37;
	ld.global.f32 	%f39, [%rd10+4];
	add.f32 	%f40, %f38, %f39;
	ld.global.f32 	%f41, [%rd10+8];
	add.f32 	%f42, %f40, %f41;
	ld.global.f32 	%f43, [%rd10+12];
	add.f32 	%f44, %f42, %f43;
	ld.global.f32 	%f45, [%rd10+16];
	add.f32 	%f46, %f44, %f45;
	ld.global.f32 	%f47, [%rd10+20];
	add.f32 	%f48, %f46, %f47;
	ld.global.f32 	%f49, [%rd10+24];
	add.f32 	%f50, %f48, %f49;
	ld.global.f32 	%f51, [%rd10+28];
	add.f32 	%f87, %f50, %f51;
	add.s32 	%r36, %r36, 16;
	add.s32 	%r35, %r35, 16;
	setp.eq.s32 	%p5, %r36, 0;
	mov.u32 	%r38, %r7;
	@%p5 bra 	$L__BB0_6;
	bra.uni 	$L__BB0_5;
$L__BB0_6:
	setp.eq.s32 	%p6, %r3, 0;
	@%p6 bra 	$L__BB0_16;
	setp.lt.u32 	%p7, %r4, 7;
	@%p7 bra 	$L__BB0_9;
	add.s32 	%r31, %r38, %r11;
	mul.wide.s32 	%rd11, %r31, 4;
	add.s64 	%rd12, %rd1, %rd11;
	ld.global.f32 	%f53, [%rd12];
	add.f32 	%f54, %f87, %f53;
	ld.global.f32 	%f55, [%rd12+4];
	add.f32 	%f56, %f54, %f55;
	ld.global.f32 	%f57, [%rd12+8];
	add.f32 	%f58, %f56, %f57;
	ld.global.f32 	%f59, [%rd12+12];
	add.f32 	%f60, %f58, %f59;
	ld.global.f32 	%f61, [%rd12+16];
	add.f32 	%f62, %f60, %f61;
	ld.global.f32 	%f63, [%rd12+20];
	add.f32 	%f64, %f62, %f63;
	ld.global.f32 	%f65, [%rd12+24];
	add.f32 	%f66, %f64, %f65;
	ld.global.f32 	%f67, [%rd12+28];
	add.f32 	%f87, %f66, %f67;
	add.s32 	%r38, %r38, 8;
$L__BB0_9:
	setp.eq.s32 	%p8, %r5, 0;
	@%p8 bra 	$L__BB0_16;
	setp.lt.u32 	%p9, %r6, 3;
	@%p9 bra 	$L__BB0_12;
	add.s32 	%r32, %r38, %r11;
	mul.wide.s32 	%rd13, %r32, 4;
	add.s64 	%rd14, %rd1, %rd13;
	ld.global.f32 	%f69, [%rd14];
	add.f32 	%f70, %f87, %f69;
	ld.global.f32 	%f71, [%rd14+4];
	add.f32 	%f72, %f70, %f71;
	ld.global.f32 	%f73, [%rd14+8];
	add.f32 	%f74, %f72, %f73;
	ld.global.f32 	%f75, [%rd14+12];
	add.f32 	%f87, %f74, %f75;
	add.s32 	%r38, %r38, 4;
$L__BB0_12:
	setp.eq.s32 	%p10, %r8, 0;
	@%p10 bra 	$L__BB0_16;
	setp.eq.s32 	%p11, %r8, 1;
	add.s32 	%r33, %r38, %r11;
	mul.wide.s32 	%rd15, %r33, 4;
	add.s64 	%rd4, %rd1, %rd15;
	ld.global.f32 	%f76, [%rd4];
	add.f32 	%f87, %f87, %f76;
	@%p11 bra 	$L__BB0_16;
	setp.eq.s32 	%p12, %r8, 2;
	ld.global.f32 	%f77, [%rd4+4];
	add.f32 	%f87, %f87, %f77;
	@%p12 bra 	$L__BB0_16;
	ld.global.f32 	%f78, [%rd4+8];
	add.f32 	%f87, %f87, %f78;
$L__BB0_16:
	div.rn.f32 	%f79, %f87, %f1;
	mul.wide.s32 	%rd16, %r34, 4;
	add.s64 	%rd17, %rd2, %rd16;
	st.global.f32 	[%rd17], %f79;
	add.s32 	%r34, %r34, %r2;
	setp.lt.s32 	%p13, %r34, %r24;
	@%p13 bra 	$L__BB0_3;
	bra.uni 	$L__BB0_19;
$L__BB0_17:
	mov.f32 	%f17, 0f00000000;
	div.rn.f32 	%f16, %f17, %f1;
$L__BB0_18:
	mul.wide.s32 	%rd7, %r34, 4;
	add.s64 	%rd8, %rd2, %rd7;
	st.global.f32 	[%rd8], %f16;
	add.s32 	%r34, %r34, %r2;
	setp.lt.s32 	%p3, %r34, %r24;
	@%p3 bra 	$L__BB0_18;
$L__BB0_19:
	ret;

}
	// .globl	_Z30normalize_and_compute_pow_sumsiiPKfS0_PfS1_
.visible .entry _Z30normalize_and_compute_pow_sumsiiPKfS0_PfS1_(
	.param .u32 _Z30normalize_and_compute_pow_sumsiiPKfS0_PfS1__param_0,
	.param .u32 _Z30normalize_and_compute_pow_sumsiiPKfS0_PfS1__param_1,
	.param .u64 .ptr .align 1 _Z30normalize_and_compute_pow_sumsiiPKfS0_PfS1__param_2,
	.param .u64 .ptr .align 1 _Z30normalize_and_compute_pow_sumsiiPKfS0_PfS1__param_3,
	.param .u64 .ptr .align 1 _Z30normalize_and_compute_pow_sumsiiPKfS0_PfS1__param_4,
	.param .u64 .ptr .align 1 _Z30normalize_and_compute_pow_sumsiiPKfS0_PfS1__param_5
)
{
	.reg .pred 	%p<14>;
	.reg .b32 	%r<42>;
	.reg .b32 	%f<146>;
	.reg .b64 	%rd<28>;

	ld.param.u32 	%r22, [_Z30normalize_and_compute_pow_sumsiiPKfS0_PfS1__param_0];
	ld.param.u32 	%r23, [_Z30normalize_and_compute_pow_sumsiiPKfS0_PfS1__param_1];
	ld.param.u64 	%rd10, [_Z30normalize_and_compute_pow_sumsiiPKfS0_PfS1__param_2];
	ld.param.u64 	%rd9, [_Z30normalize_and_compute_pow_sumsiiPKfS0_PfS1__param_3];
	ld.param.u64 	%rd11, [_Z30normalize_and_compute_pow_sumsiiPKfS0_PfS1__param_4];
	ld.param.u64 	%rd12, [_Z30normalize_and_compute_pow_sumsiiPKfS0_PfS1__param_5];
	cvta.to.global.u64 	%rd1, %rd11;
	cvta.to.global.u64 	%rd2, %rd10;
	cvta.to.global.u64 	%rd3, %rd12;
	mov.u32 	%r24, %tid.x;
	mov.u32 	%r25, %ctaid.x;
	mov.u32 	%r26, %ntid.x;
	mad.lo.s32 	%r35, %r25, %r26, %r24;
	mov.u32 	%r27, %nctaid.x;
	mul.lo.s32 	%r2, %r26, %r27;
	setp.ge.s32 	%p1, %r35, %r22;
	@%p1 bra 	$L__BB1_18;
	setp.gt.s32 	%p2, %r23, 0;
	@%p2 bra 	$L__BB1_2;
	bra.uni 	$L__BB1_17;
$L__BB1_2:
	and.b32  	%r3, %r23, 15;
	and.b32  	%r4, %r23, 7;
	and.b32  	%r5, %r23, 2147483632;
	and.b32  	%r6, %r23, 3;
	neg.s32 	%r7, %r5;
	add.s64 	%rd4, %rd1, 32;
	cvta.to.global.u64 	%rd5, %rd9;
$L__BB1_3:
	setp.lt.u32 	%p4, %r23, 16;
	mul.lo.s32 	%r9, %r35, %r23;
	mul.wide.s32 	%rd15, %r35, 4;
	add.s64 	%rd6, %rd5, %rd15;
	mov.f32 	%f145, 0f00000000;
	mov.b32 	%r39, 0;
	@%p4 bra 	$L__BB1_6;
	mov.f32 	%f145, 0f00000000;
	mov.u32 	%r36, %r9;
	mov.u32 	%r37, %r7;
$L__BB1_5:
	.pragma "nounroll";
	mul.wide.s32 	%rd16, %r36, 4;
	add.s64 	%rd17, %rd2, %rd16;
	add.s64 	%rd18, %rd4, %rd16;
	ld.global.f32 	%f18, [%rd17];
	ld.global.f32 	%f19, [%rd6];
	sub.f32 	%f20, %f18, %f19;
	st.global.f32 	[%rd18+-32], %f20;
	fma.rn.f32 	%f21, %f20, %f20, %f145;
	ld.global.f32 	%f22, [%rd17+4];
	ld.global.f32 	%f23, [%rd6];
	sub.f32 	%f24, %f22, %f23;
	st.global.f32 	[%rd18+-28], %f24;
	fma.rn.f32 	%f25, %f24, %f24, %f21;
	ld.global.f32 	%f26, [%rd17+8];
	ld.global.f32 	%f27, [%rd6];
	sub.f32 	%f28, %f26, %f27;
	st.global.f32 	[%rd18+-24], %f28;
	fma.rn.f32 	%f29, %f28, %f28, %f25;
	ld.global.f32 	%f30, [%rd17+12];
	ld.global.f32 	%f31, [%rd6];
	sub.f32 	%f32, %f30, %f31;
	st.global.f32 	[%rd18+-20], %f32;
	fma.rn.f32 	%f33, %f32, %f32, %f29;
	ld.global.f32 	%f34, [%rd17+16];
	ld.global.f32 	%f35, [%rd6];
	sub.f32 	%f36, %f34, %f35;
	st.global.f32 	[%rd18+-16], %f36;
	fma.rn.f32 	%f37, %f36, %f36, %f33;
	ld.global.f32 	%f38, [%rd17+20];
	ld.global.f32 	%f39, [%rd6];
	sub.f32 	%f40, %f38, %f39;
	st.global.f32 	[%rd18+-12], %f40;
	fma.rn.f32 	%f41, %f40, %f40, %f37;
	ld.global.f32 	%f42, [%rd17+24];
	ld.global.f32 	%f43, [%rd6];
	sub.f32 	%f44, %f42, %f43;
	st.global.f32 	[%rd18+-8], %f44;
	fma.rn.f32 	%f45, %f44, %f44, %f41;
	ld.global.f32 	%f46, [%rd17+28];
	ld.global.f32 	%f47, [%rd6];
	sub.f32 	%f48, %f46, %f47;
	st.global.f32 	[%rd18+-4], %f48;
	fma.rn.f32 	%f49, %f48, %f48, %f45;
	ld.global.f32 	%f50, [%rd17+32];
	ld.global.f32 	%f51, [%rd6];
	sub.f32 	%f52, %f50, %f51;
	st.global.f32 	[%rd18], %f52;
	fma.rn.f32 	%f53, %f52, %f52, %f49;
	ld.global.f32 	%f54, [%rd17+36];
	ld.global.f32 	%f55, [%rd6];
	sub.f32 	%f56, %f54, %f55;
	st.global.f32 	[%rd18+4], %f56;
	fma.rn.f32 	%f57, %f56, %f56, %f53;
	ld.global.f32 	%f58, [%rd17+40];
	ld.global.f32 	%f59, [%rd6];
	sub.f32 	%f60, %f58, %f59;
	st.global.f32 	[%rd18+8], %f60;
	fma.rn.f32 	%f61, %f60, %f60, %f57;
	ld.global.f32 	%f62, [%rd17+44];
	ld.global.f32 	%f63, [%rd6];
	sub.f32 	%f64, %f62, %f63;
	st.global.f32 	[%rd18+12], %f64;
	fma.rn.f32 	%f65, %f64, %f64, %f61;
	ld.global.f32 	%f66, [%rd17+48];
	ld.global.f32 	%f67, [%rd6];
	sub.f32 	%f68, %f66, %f67;
	st.global.f32 	[%rd18+16], %f68;
	fma.rn.f32 	%f69, %f68, %f68, %f65;
	ld.global.f32 	%f70, [%rd17+52];
	ld.global.f32 	%f71, [%rd6];
	sub.f32 	%f72, %f70, %f71;
	st.global.f32 	[%rd18+20], %f72;
	fma.rn.f32 	%f73, %f72, %f72, %f69;
	ld.global.f32 	%f74, [%rd17+56];
	ld.global.f32 	%f75, [%rd6];
	sub.f32 	%f76, %f74, %f75;
	st.global.f32 	[%rd18+24], %f76;
	fma.rn.f32 	%f77, %f76, %f76, %f73;
	ld.global.f32 	%f78, [%rd17+60];
	ld.global.f32 	%f79, [%rd6];
	sub.f32 	%f80, %f78, %f79;
	st.global.f32 	[%rd18+28], %f80;
	fma.rn.f32 	%f145, %f80, %f80, %f77;
	add.s32 	%r37, %r37, 16;
	add.s32 	%r36, %r36, 16;
	setp.eq.s32 	%p5, %r37, 0;
	mov.u32 	%r39, %r5;
	@%p5 bra 	$L__BB1_6;
	bra.uni 	$L__BB1_5;
$L__BB1_6:
	setp.eq.s32 	%p6, %r3, 0;
	@%p6 bra 	$L__BB1_16;
	add.s32 	%r30, %r3, -1;
	setp.lt.u32 	%p7, %r30, 7;
	@%p7 bra 	$L__BB1_9;
	add.s32 	%r31, %r39, %r9;
	mul.wide.s32 	%rd19, %r31, 4;
	add.s64 	%rd20, %rd2, %rd19;
	ld.global.f32 	%f82, [%rd20];
	ld.global.f32 	%f83, [%rd6];
	sub.f32 	%f84, %f82, %f83;
	add.s64 	%rd21, %rd1, %rd19;
	st.global.f32 	[%rd21], %f84;
	fma.rn.f32 	%f85, %f84, %f84, %f145;
	ld.global.f32 	%f86, [%rd20+4];
	ld.global.f32 	%f87, [%rd6];
	sub.f32 	%f88, %f86, %f87;
	st.global.f32 	[%rd21+4], %f88;
	fma.rn.f32 	%f89, %f88, %f88, %f85;
	ld.global.f32 	%f90, [%rd20+8];
	ld.global.f32 	%f91, [%rd6];
	sub.f32 	%f92, %f90, %f91;
	st.global.f32 	[%rd21+8], %f92;
	fma.rn.f32 	%f93, %f92, %f92, %f89;
	ld.global.f32 	%f94, [%rd20+12];
	ld.global.f32 	%f95, [%rd6];
	sub.f32 	%f96, %f94, %f95;
	st.global.f32 	[%rd21+12], %f96;
	fma.rn.f32 	%f97, %f96, %f96, %f93;
	ld.global.f32 	%f98, [%rd20+16];
	ld.global.f32 	%f99, [%rd6];
	sub.f32 	%f100, %f98, %f99;
	st.global.f32 	[%rd21+16], %f100;
	fma.rn.f32 	%f101, %f100, %f100, %f97;
	ld.global.f32 	%f102, [%rd20+20];
	ld.global.f32 	%f103, [%rd6];
	sub.f32 	%f104, %f102, %f103;
	st.global.f32 	[%rd21+20], %f104;
	fma.rn.f32 	%f105, %f104, %f104, %f101;
	ld.global.f32 	%f106, [%rd20+24];
	ld.global.f32 	%f107, [%rd6];
	sub.f32 	%f108, %f106, %f107;
	st.global.f32 	[%rd21+24], %f108;
	fma.rn.f32 	%f109, %f108, %f108, %f105;
	ld.global.f32 	%f110, [%rd20+28];
	ld.global.f32 	%f111, [%rd6];
	sub.f32 	%f112, %f110, %f111;
	st.global.f32 	[%rd21+28], %f112;
	fma.rn.f32 	%f145, %f112, %f112, %f109;
	add.s32 	%r39, %r39, 8;
$L__BB1_9:
	setp.eq.s32 	%p8, %r4, 0;
	@%p8 bra 	$L__BB1_16;
	add.s32 	%r32, %r4, -1;
	setp.lt.u32 	%p9, %r32, 3;
	@%p9 bra 	$L__BB1_12;
	add.s32 	%r33, %r39, %r9;
	mul.wide.s32 	%rd22, %r33, 4;
	add.s64 	%rd23, %rd2, %rd22;
	ld.global.f32 	%f114, [%rd23];
	ld.global.f32 	%f115, [%rd6];
	sub.f32 	%f116, %f114, %f115;
	add.s64 	%rd24, %rd1, %rd22;
	st.global.f32 	[%rd24], %f116;
	fma.rn.f32 	%f117, %f116, %f116, %f145;
	ld.global.f32 	%f118, [%rd23+4];
	ld.global.f32 	%f119, [%rd6];
	sub.f32 	%f120, %f118, %f119;
	st.global.f32 	[%rd24+4], %f120;
	fma.rn.f32 	%f121, %f120, %f120, %f117;
	ld.global.f32 	%f122, [%rd23+8];
	ld.global.f32 	%f123, [%rd6];
	sub.f32 	%f124, %f122, %f123;
	st.global.f32 	[%rd24+8], %f124;
	fma.rn.f32 	%f125, %f124, %f124, %f121;
	ld.global.f32 	%f126, [%rd23+12];
	ld.global.f32 	%f127, [%rd6];
	sub.f32 	%f128, %f126, %f127;
	st.global.f32 	[%rd24+12], %f128;
	fma.rn.f32 	%f145, %f128, %f128, %f125;
	add.s32 	%r39, %r39, 4;
$L__BB1_12:
	setp.eq.s32 	%p10, %r6, 0;
	@%p10 bra 	$L__BB1_16;
	setp.eq.s32 	%p11, %r6, 1;
	add.s32 	%r34, %r39, %r9;
	mul.wide.s32 	%rd25, %r34, 4;
	add.s64 	%rd7, %rd2, %rd25;
	ld.global.f32 	%f129, [%rd7];
	ld.global.f32 	%f130, [%rd6];
	sub.f32 	%f131, %f129, %f130;
	add.s64 	%rd8, %rd1, %rd25;
	st.global.f32 	[%rd8], %f131;
	fma.rn.f32 	%f145, %f131, %f131, %f145;
	@%p11 bra 	$L__BB1_16;
	setp.eq.s32 	%p12, %r6, 2;
	ld.global.f32 	%f132, [%rd7+4];
	ld.global.f32 	%f133, [%rd6];
	sub.f32 	%f134, %f132, %f133;
	st.global.f32 	[%rd8+4], %f134;
	fma.rn.f32 	%f145, %f134, %f134, %f145;
	@%p12 bra 	$L__BB1_16;
	ld.global.f32 	%f135, [%rd7+8];
	ld.global.f32 	%f136, [%rd6];
	sub.f32 	%f137, %f135, %f136;
	st.global.f32 	[%rd8+8], %f137;
	fma.rn.f32 	%f145, %f137, %f137, %f145;
$L__BB1_16:
	mul.wide.s32 	%rd26, %r35, 4;
	add.s64 	%rd27, %rd3, %rd26;
	st.global.f32 	[%rd27], %f145;
	add.s32 	%r35, %r35, %r2;
	setp.lt.s32 	%p13, %r35, %r22;
	@%p13 bra 	$L__BB1_3;
	bra.uni 	$L__BB1_18;
$L__BB1_17:
	mul.wide.s32 	%rd13, %r35, 4;
	add.s64 	%rd14, %rd3, %rd13;
	mov.b32 	%r28, 0;
	st.global.u32 	[%rd14], %r28;
	add.s32 	%r35, %r35, %r2;
	setp.lt.s32 	%p3, %r35, %r22;
	@%p3 bra 	$L__BB1_17;
$L__BB1_18:
	ret;

}
	// .globl	_Z20compute_correlationsiiPKfS0_Pf
.visible .entry _Z20compute_correlationsiiPKfS0_Pf(
	.param .u32 _Z20compute_correlationsiiPKfS0_Pf_param_0,
	.param .u32 _Z20compute_correlationsiiPKfS0_Pf_param_1,
	.param .u64 .ptr .align 1 _Z20compute_correlationsiiPKfS0_Pf_param_2,
	.param .u64 .ptr .align 1 _Z20compute_correlationsiiPKfS0_Pf_param_3,
	.param .u64 .ptr .align 1 _Z20compute_correlationsiiPKfS0_Pf_param_4
)
{
	.reg .pred 	%p<13>;
	.reg .b32 	%r<37>;
	.reg .b32 	%f<118>;
	.reg .b64 	%rd<61>;

	ld.param.u32 	%r20, [_Z20compute_correlationsiiPKfS0_Pf_param_0];
	ld.param.u32 	%r21, [_Z20compute_correlationsiiPKfS0_Pf_param_1];
	ld.param.u64 	%rd16, [_Z20compute_correlationsiiPKfS0_Pf_param_2];
	ld.param.u64 	%rd14, [_Z20compute_correlationsiiPKfS0_Pf_param_3];
	ld.param.u64 	%rd15, [_Z20compute_correlationsiiPKfS0_Pf_param_4];
	cvta.to.global.u64 	%rd1, %rd16;
	mov.u32 	%r22, %ctaid.x;
	mov.u32 	%r23, %tid.x;
	setp.ge.s32 	%p1, %r22, %r20;
	setp.ge.u32 	%p2, %r23, %r22;
	or.pred  	%p3, %p1, %p2;
	@%p3 bra 	$L__BB2_15;
	setp.lt.s32 	%p4, %r21, 1;
	mov.f32 	%f117, 0f00000000;
	@%p4 bra 	$L__BB2_14;
	mul.lo.s32 	%r3, %r21, %r22;
	mul.lo.s32 	%r4, %r21, %r23;
	and.b32  	%r5, %r21, 15;
	setp.lt.u32 	%p5, %r21, 16;
	mov.f32 	%f117, 0f00000000;
	mov.b32 	%r34, 0;
	@%p5 bra 	$L__BB2_5;
	and.b32  	%r34, %r21, 2147483632;
	neg.s32 	%r32, %r34;
	mul.wide.u32 	%rd17, %r3, 4;
	add.s64 	%rd18, %rd17, %rd1;
	add.s64 	%rd58, %rd18, 32;
	mul.wide.u32 	%rd19, %r4, 4;
	add.s64 	%rd20, %rd19, %rd1;
	add.s64 	%rd57, %rd20, 32;
	mov.f32 	%f117, 0f00000000;
$L__BB2_4:
	.pragma "nounroll";
	ld.global.f32 	%f18, [%rd58+-32];
	ld.global.f32 	%f19, [%rd57+-32];
	fma.rn.f32 	%f20, %f18, %f19, %f117;
	ld.global.f32 	%f21, [%rd58+-28];
	ld.global.f32 	%f22, [%rd57+-28];
	fma.rn.f32 	%f23, %f21, %f22, %f20;
	ld.global.f32 	%f24, [%rd58+-24];
	ld.global.f32 	%f25, [%rd57+-24];
	fma.rn.f32 	%f26, %f24, %f25, %f23;
	ld.global.f32 	%f27, [%rd58+-20];
	ld.global.f32 	%f28, [%rd57+-20];
	fma.rn.f32 	%f29, %f27, %f28, %f26;
	ld.global.f32 	%f30, [%rd58+-16];
	ld.global.f32 	%f31, [%rd57+-16];
	fma.rn.f32 	%f32, %f30, %f31, %f29;
	ld.global.f32 	%f33, [%rd58+-12];
	ld.global.f32 	%f34, [%rd57+-12];
	fma.rn.f32 	%f35, %f33, %f34, %f32;
	ld.global.f32 	%f36, [%rd58+-8];
	ld.global.f32 	%f37, [%rd57+-8];
	fma.rn.f32 	%f38, %f36, %f37, %f35;
	ld.global.f32 	%f39, [%rd58+-4];
	ld.global.f32 	%f40, [%rd57+-4];
	fma.rn.f32 	%f41, %f39, %f40, %f38;
	ld.global.f32 	%f42, [%rd58];
	ld.global.f32 	%f43, [%rd57];
	fma.rn.f32 	%f44, %f42, %f43, %f41;
	ld.global.f32 	%f45, [%rd58+4];
	ld.global.f32 	%f46, [%rd57+4];
	fma.rn.f32 	%f47, %f45, %f46, %f44;
	ld.global.f32 	%f48, [%rd58+8];
	ld.global.f32 	%f49, [%rd57+8];
	fma.rn.f32 	%f50, %f48, %f49, %f47;
	ld.global.f32 	%f51, [%rd58+12];
	ld.global.f32 	%f52, [%rd57+12];
	fma.rn.f32 	%f53, %f51, %f52, %f50;
	ld.global.f32 	%f54, [%rd58+16];
	ld.global.f32 	%f55, [%rd57+16];
	fma.rn.f32 	%f56, %f54, %f55, %f53;
	ld.global.f32 	%f57, [%rd58+20];
	ld.global.f32 	%f58, [%rd57+20];
	fma.rn.f32 	%f59, %f57, %f58, %f56;
	ld.global.f32 	%f60, [%rd58+24];
	ld.global.f32 	%f61, [%rd57+24];
	fma.rn.f32 	%f62, %f60, %f61, %f59;
	ld.global.f32 	%f63, [%rd58+28];
	ld.global.f32 	%f64, [%rd57+28];
	fma.rn.f32 	%f117, %f63, %f64, %f62;
	add.s32 	%r32, %r32, 16;
	add.s64 	%rd58, %rd58, 64;
	add.s64 	%rd57, %rd57, 64;
	setp.ne.s32 	%p6, %r32, 0;
	@%p6 bra 	$L__BB2_4;
$L__BB2_5:
	setp.eq.s32 	%p7, %r5, 0;
	@%p7 bra 	$L__BB2_14;
	and.b32  	%r11, %r21, 7;
	setp.lt.u32 	%p8, %r5, 8;
	@%p8 bra 	$L__BB2_8;
	add.s32 	%r25, %r34, %r3;
	mul.wide.u32 	%rd21, %r25, 4;
	add.s64 	%rd22, %rd1, %rd21;
	ld.global.f32 	%f66, [%rd22];
	add.s32 	%r26, %r34, %r4;
	mul.wide.u32 	%rd23, %r26, 4;
	add.s64 	%rd24, %rd1, %rd23;
	ld.global.f32 	%f67, [%rd24];
	fma.rn.f32 	%f68, %f66, %f67, %f117;
	cvt.u64.u32 	%rd25, %r3;
	cvt.u64.u32 	%rd26, %r34;
	add.s64 	%rd27, %rd26, %rd25;
	shl.b64 	%rd28, %rd27, 2;
	add.s64 	%rd29, %rd1, %rd28;
	ld.global.f32 	%f69, [%rd29+4];
	cvt.u64.u32 	%rd30, %r4;
	add.s64 	%rd31, %rd26, %rd30;
	shl.b64 	%rd32, %rd31, 2;
	add.s64 	%rd33, %rd1, %rd32;
	ld.global.f32 	%f70, [%rd33+4];
	fma.rn.f32 	%f71, %f69, %f70, %f68;
	ld.global.f32 	%f72, [%rd29+8];
	ld.global.f32 	%f73, [%rd33+8];
	fma.rn.f32 	%f74, %f72, %f73, %f71;
	ld.global.f32 	%f75, [%rd29+12];
	ld.global.f32 	%f76, [%rd33+12];
	fma.rn.f32 	%f77, %f75, %f76, %f74;
	ld.global.f32 	%f78, [%rd29+16];
	ld.global.f32 	%f79, [%rd33+16];
	fma.rn.f32 	%f80, %f78, %f79, %f77;
	ld.global.f32 	%f81, [%rd29+20];
	ld.global.f32 	%f82, [%rd33+20];
	fma.rn.f32 	%f83, %f81, %f82, %f80;
	ld.global.f32 	%f84, [%rd29+24];
	ld.global.f32 	%f85, [%rd33+24];
	fma.rn.f32 	%f86, %f84, %f85, %f83;
	ld.global.f32 	%f87, [%rd29+28];
	ld.global.f32 	%f88, [%rd33+28];
	fma.rn.f32 	%f117, %f87, %f88, %f86;
	add.s32 	%r34, %r34, 8;
$L__BB2_8:
	setp.eq.s32 	%p9, %r11, 0;
	@%p9 bra 	$L__BB2_14;
	and.b32  	%r14, %r21, 3;
	setp.lt.u32 	%p10, %r11, 4;
	@%p10 bra 	$L__BB2_11;
	add.s32 	%r27, %r34, %r3;
	mul.wide.u32 	%rd34, %r27, 4;
	add.s64 	%rd35, %rd1, %rd34;
	ld.global.f32 	%f90, [%rd35];
	add.s32 	%r28, %r34, %r4;
	mul.wide.u32 	%rd36, %r28, 4;
	add.s64 	%rd37, %rd1, %rd36;
	ld.global.f32 	%f91, [%rd37];
	fma.rn.f32 	%f92, %f90, %f91, %f117;
	cvt.u64.u32 	%rd38, %r3;
	cvt.u64.u32 	%rd39, %r34;
	add.s64 	%rd40, %rd39, %rd38;
	shl.b64 	%rd41, %rd40, 2;
	add.s64 	%rd42, %rd1, %rd41;
	ld.global.f32 	%f93, [%rd42+4];
	cvt.u64.u32 	%rd43, %r4;
	add.s64 	%rd44, %rd39, %rd43;
	shl.b64 	%rd45, %rd44, 2;
	add.s64 	%rd46, %rd1, %rd45;
	ld.global.f32 	%f94, [%rd46+4];
	fma.rn.f32 	%f95, %f93, %f94, %f92;
	ld.global.f32 	%f96, [%rd42+8];
	ld.global.f32 	%f97, [%rd46+8];
	fma.rn.f32 	%f98, %f96, %f97, %f95;
	ld.global.f32 	%f99, [%rd42+12];
	ld.global.f32 	%f100, [%rd46+12];
	fma.rn.f32 	%f117, %f99, %f100, %f98;
	add.s32 	%r34, %r34, 4;
$L__BB2_11:
	setp.eq.s32 	%p11, %r14, 0;
	@%p11 bra 	$L__BB2_14;
	add.s32 	%r29, %r34, %r4;
	mul.wide.u32 	%rd47, %r29, 4;
	add.s64 	%rd60, %rd1, %rd47;
	add.s32 	%r30, %r34, %r3;
	mul.wide.u32 	%rd48, %r30, 4;
	add.s64 	%rd59, %rd1, %rd48;
	neg.s32 	%r36, %r14;
$L__BB2_13:
	.pragma "nounroll";
	ld.global.f32 	%f101, [%rd59];
	ld.global.f32 	%f102, [%rd60];
	fma.rn.f32 	%f117, %f101, %f102, %f117;
	add.s64 	%rd60, %rd60, 4;
	add.s64 	%rd59, %rd59, 4;
	add.s32 	%r36, %r36, 1;
	setp.ne.s32 	%p12, %r36, 0;
	@%p12 bra 	$L__BB2_13;
$L__BB2_14:
	cvta.to.global.u64 	%rd49, %rd14;
	mul.wide.u32 	%rd50, %r22, 4;
	add.s64 	%rd51, %rd49, %rd50;
	ld.global.f32 	%f103, [%rd51];
	rsqrt.approx.f32 	%f104, %f103;
	mul.wide.u32 	%rd52, %r23, 4;
	add.s64 	%rd53, %rd49, %rd52;
	ld.global.f32 	%f105, [%rd53];
	rsqrt.approx.f32 	%f106, %f105;
	mul.f32 	%f107, %f117, %f104;
	mul.f32 	%f108, %f107, %f106;
	mad.lo.s32 	%r31, %r20, %r22, %r23;
	cvta.to.global.u64 	%rd54, %rd15;
	mul.wide.u32 	%rd55, %r31, 4;
	add.s64 	%rd56, %rd54, %rd55;
	st.global.f32 	[%rd56], %f108;
$L__BB2_15:
	ret;

}


// ===== COMPILED SASS (sm_100) =====

	.target	sm_100

	.elftype	@"ET_EXEC"


//--------------------- .note.nv.tkinfo           --------------------------
	.section	.note.nv.tkinfo,"",@"SHT_NOTE"
	.sectionflags	@"SHF_NOTE_NV_TKINFO"
	.tkinfo
        /*0018*/ 	.word	0x00000002
        /*0030*/ 	.string	""
        /*0030*/ 	.string	"ptxas"
        /*0030*/ 	.string	"Cuda compilation tools, release 13.0, V13.0.88"
        /*0030*/ 	.string	"Build cuda_13.0.r13.0/compiler.36424714_0"
        /*0030*/ 	.string	"-arch sm_100 -m 64 "



//--------------------- .note.nv.cuinfo           --------------------------
	.section	.note.nv.cuinfo,"",@"SHT_NOTE"
	.sectionflags	@"SHF_NOTE_NV_CUINFO"
        /*0018*/ 	.short	0x0002
        /*001a*/ 	.short	0x0064
        /*001c*/ 	.short	0x0082
	.zero		2


//--------------------- .nv.info                  --------------------------
	.section	.nv.info,"",@"SHT_CUDA_INFO"
	.align	4


	//----- nvinfo : EIATTR_REGCOUNT
	.align		4
        /*0000*/ 	.byte	0x04, 0x2f
        /*0002*/ 	.short	(.L_1 - .L_0)
	.align		4
.L_0:
        /*0004*/ 	.word	index@(_Z13compute_meansiiPKfPf)
        /*0008*/ 	.word	0x0000001f


	//----- nvinfo : EIATTR_FRAME_SIZE
	.align		4
.L_1:
        /*000c*/ 	.byte	0x04, 0x11
        /*000e*/ 	.short	(.L_3 - .L_2)
	.align		4
.L_2:
        /*0010*/ 	.word	index@($__internal_0_$__cuda_sm3x_div_rn_noftz_f32_slowpath)
        /*0014*/ 	.word	0x00000000


	//----- nvinfo : EIATTR_FRAME_SIZE
	.align		4
.L_3:
        /*0018*/ 	.byte	0x04, 0x11
        /*001a*/ 	.short	(.L_5 - .L_4)
	.align		4
.L_4:
        /*001c*/ 	.word	index@(_Z13compute_meansiiPKfPf)
        /*0020*/ 	.word	0x00000000


	//----- nvinfo : EIATTR_REGCOUNT
	.align		4
.L_5:
        /*0024*/ 	.byte	0x04, 0x2f
        /*0026*/ 	.short	(.L_7 - .L_6)
	.align		4
.L_6:
        /*0028*/ 	.word	index@(_Z30normalize_and_compute_pow_sumsiiPKfS0_PfS1_)
        /*002c*/ 	.word	0x00000020


	//----- nvinfo : EIATTR_FRAME_SIZE
	.align		4
.L_7:
        /*0030*/ 	.byte	0x04, 0x11
        /*0032*/ 	.short	(.L_9 - .L_8)
	.align		4
.L_8:
        /*0034*/ 	.word	index@(_Z30normalize_and_compute_pow_sumsiiPKfS0_PfS1_)
        /*0038*/ 	.word	0x00000000


	//----- nvinfo : EIATTR_REGCOUNT
	.align		4
.L_9:
        /*003c*/ 	.byte	0x04, 0x2f
        /*003e*/ 	.short	(.L_11 - .L_10)
	.align		4
.L_10:
        /*0040*/ 	.word	index@(_Z20compute_correlationsiiPKfS0_Pf)
        /*0044*/ 	.word	0x0000001d


	//----- nvinfo : EIATTR_FRAME_SIZE
	.align		4
.L_11:
        /*0048*/ 	.byte	0x04, 0x11
        /*004a*/ 	.short	(.L_13 - .L_12)
	.align		4
.L_12:
        /*004c*/ 	.word	index@(_Z20compute_correlationsiiPKfS0_Pf)
        /*0050*/ 	.word	0x00000000


	//----- nvinfo : EIATTR_MIN_STACK_SIZE
	.align		4
.L_13:
        /*0054*/ 	.byte	0x04, 0x12
        /*0056*/ 	.short	(.L_15 - .L_14)
	.align		4
.L_14:
        /*0058*/ 	.word	index@(_Z20compute_correlationsiiPKfS0_Pf)
        /*005c*/ 	.word	0x00000000


	//----- nvinfo : EIATTR_MIN_STACK_SIZE
	.align		4
.L_15:
        /*0060*/ 	.byte	0x04, 0x12
        /*0062*/ 	.short	(.L_17 - .L_16)
	.align		4
.L_16:
        /*0064*/ 	.word	index@(_Z30normalize_and_compute_pow_sumsiiPKfS0_PfS1_)
        /*0068*/ 	.word	0x00000000


	//----- nvinfo : EIATTR_MIN_STACK_SIZE
	.align		4
.L_17:
        /*006c*/ 	.byte	0x04, 0x12
        /*006e*/ 	.short	(.L_19 - .L_18)
	.align		4
.L_18:
        /*0070*/ 	.word	index@(_Z13compute_meansiiPKfPf)
        /*0074*/ 	.word	0x00000000
.L_19:


//--------------------- .nv.compat                --------------------------
	.section	.nv.compat,"",@"SHT_CUDA_COMPAT_INFO"
	.align	4
        /*0000*/ 	.byte	0x02, 0x09, 0x00, 0x00, 0x02, 0x02, 0x01, 0x00, 0x02, 0x05, 0x05, 0x00, 0x03, 0x07, 0x01, 0x01
        /*0010*/ 	.byte	0x02, 0x03, 0x00, 0x00, 0x02, 0x06, 0x01, 0x00, 0x04, 0x0b, 0x08, 0x00, 0x01, 0x00, 0x00, 0x00
        /*0020*/ 	.byte	0x00, 0x00, 0x00, 0x00


//--------------------- .nv.info._Z20compute_correlationsiiPKfS0_Pf --------------------------
	.section	.nv.info._Z20compute_correlationsiiPKfS0_Pf,"",@"SHT_CUDA_INFO"
	.sectionflags	@""
	.align	4


	//----- nvinfo : EIATTR_CUDA_API_VERSION
	.align		4
        /*0000*/ 	.byte	0x04, 0x37
        /*0002*/ 	.short	(.L_21 - .L_20)
.L_20:
        /*0004*/ 	.word	0x00000082


	//----- nvinfo : EIATTR_KPARAM_INFO
	.align		4
.L_21:
        /*0008*/ 	.byte	0x04, 0x17
        /*000a*/ 	.short	(.L_23 - .L_22)
.L_22:
        /*000c*/ 	.word	0x00000000
        /*0010*/ 	.short	0x0004
        /*0012*/ 	.short	0x0018
        /*0014*/ 	.byte	0x00, 0xf5, 0x21, 0x00


	//----- nvinfo : EIATTR_KPARAM_INFO
	.align		4
.L_23:
        /*0018*/ 	.byte	0x04, 0x17
        /*001a*/ 	.short	(.L_25 - .L_24)
.L_24:
        /*001c*/ 	.word	0x00000000
        /*0020*/ 	.short	0x0003
        /*0022*/ 	.short	0x0010
        /*0024*/ 	.byte	0x00, 0xf5, 0x21, 0x00


	//----- nvinfo : EIATTR_KPARAM_INFO
	.align		4
.L_25:
        /*0028*/ 	.byte	0x04, 0x17
        /*002a*/ 	.short	(.L_27 - .L_26)
.L_26:
        /*002c*/ 	.word	0x00000000
        /*0030*/ 	.short	0x0002
        /*0032*/ 	.short	0x0008
        /*0034*/ 	.byte	0x00, 0xf5, 0x21, 0x00


	//----- nvinfo : EIATTR_KPARAM_INFO
	.align		4
.L_27:
        /*0038*/ 	.byte	0x04, 0x17
        /*003a*/ 	.short	(.L_29 - .L_28)
.L_28:
        /*003c*/ 	.word	0x00000000
        /*0040*/ 	.short	0x0001
        /*0042*/ 	.short	0x0004
        /*0044*/ 	.byte	0x00, 0xf0, 0x11, 0x00


	//----- nvinfo : EIATTR_KPARAM_INFO
	.align		4
.L_29:
        /*0048*/ 	.byte	0x04, 0x17
        /*004a*/ 	.short	(.L_31 - .L_30)
.L_30:
        /*004c*/ 	.word	0x00000000
        /*0050*/ 	.short	0x0000
        /*0052*/ 	.short	0x0000
        /*0054*/ 	.byte	0x00, 0xf0, 0x11, 0x00


	//----- nvinfo : EIATTR_SPARSE_MMA_MASK
	.align		4
.L_31:
        /*0058*/ 	.byte	0x03, 0x50
        /*005a*/ 	.short	0x0000


	//----- nvinfo : EIATTR_MAXREG_COUNT
	.align		4
        /*005c*/ 	.byte	0x03, 0x1b
        /*005e*/ 	.short	0x00ff


	//----- nvinfo : EIATTR_MERCURY_ISA_VERSION
	.align		4
        /*0060*/ 	.byte	0x03, 0x5f
        /*0062*/ 	.short	0x0101


	//----- nvinfo : EIATTR_VRC_CTA_INIT_COUNT
	.align		4
        /*0064*/ 	.byte	0x02, 0x4a
	.zero		1
	.zero		1


	//----- nvinfo : EIATTR_EXIT_INSTR_OFFSETS
	.align		4
        /*0068*/ 	.byte	0x04, 0x1c
        /*006a*/ 	.short	(.L_33 - .L_32)


	//   ....[0]....
.L_32:
        /*006c*/ 	.word	0x00000060


	//   ....[1]....
        /*0070*/ 	.word	0x00000cc0


	//----- nvinfo : EIATTR_CBANK_PARAM_SIZE
	.align		4
.L_33:
        /*0074*/ 	.byte	0x03, 0x19
        /*0076*/ 	.short	0x0020


	//----- nvinfo : EIATTR_PARAM_CBANK
	.align		4
        /*0078*/ 	.byte	0x04, 0x0a
        /*007a*/ 	.short	(.L_35 - .L_34)
	.align		4
.L_34:
        /*007c*/ 	.word	index@(.nv.constant0._Z20compute_correlationsiiPKfS0_Pf)
        /*0080*/ 	.short	0x0380
        /*0082*/ 	.short	0x0020


	//----- nvinfo : EIATTR_SW_WAR
	.align		4
.L_35:
        /*0084*/ 	.byte	0x04, 0x36
        /*0086*/ 	.short	(.L_37 - .L_36)
.L_36:
        /*0088*/ 	.word	0x00000008
.L_37:


//--------------------- .nv.info._Z30normalize_and_compute_pow_sumsiiPKfS0_PfS1_ --------------------------
	.section	.nv.info._Z30normalize_and_compute_pow_sumsiiPKfS0_PfS1_,"",@"SHT_CUDA_INFO"
	.sectionflags	@""
	.align	4


	//----- nvinfo : EIATTR_CUDA_API_VERSION
	.align		4
        /*0000*/ 	.byte	0x04, 0x37
        /*0002*/ 	.short	(.L_39 - .L_38)
.L_38:
        /*0004*/ 	.word	0x00000082


	//----- nvinfo : EIATTR_KPARAM_INFO
	.align		4
.L_39:
        /*0008*/ 	.byte	0x04, 0x17
        /*000a*/ 	.short	(.L_41 - .L_40)
.L_40:
        /*000c*/ 	.word	0x00000000
        /*0010*/ 	.short	0x0005
        /*0012*/ 	.short	0x0020
        /*0014*/ 	.byte	0x00, 0xf5, 0x21, 0x00


	//----- nvinfo : EIATTR_KPARAM_INFO
	.align		4
.L_41:
        /*0018*/ 	.byte	0x04, 0x17
        /*001a*/ 	.short	(.L_43 - .L_42)
.L_42:
        /*001c*/ 	.word	0x00000000
        /*0020*/ 	.short	0x0004
        /*0022*/ 	.short	0x0018
        /*0024*/ 	.byte	0x00, 0xf5, 0x21, 0x00


	//----- nvinfo : EIATTR_KPARAM_INFO
	.align		4
.L_43:
        /*0028*/ 	.byte	0x04, 0x17
        /*002a*/ 	.short	(.L_45 - .L_44)
.L_44:
        /*002c*/ 	.word	0x00000000
        /*0030*/ 	.short	0x0003
        /*0032*/ 	.short	0x0010
        /*0034*/ 	.byte	0x00, 0xf5, 0x21, 0x00


	//----- nvinfo : EIATTR_KPARAM_INFO
	.align		4
.L_45:
        /*0038*/ 	.byte	0x04, 0x17
        /*003a*/ 	.short	(.L_47 - .L_46)
.L_46:
        /*003c*/ 	.word	0x00000000
        /*0040*/ 	.short	0x0002
        /*0042*/ 	.short	0x0008
        /*0044*/ 	.byte	0x00, 0xf5, 0x21, 0x00


	//----- nvinfo : EIATTR_KPARAM_INFO
	.align		4
.L_47:
        /*0048*/ 	.byte	0x04, 0x17
        /*004a*/ 	.short	(.L_49 - .L_48)
.L_48:
        /*004c*/ 	.word	0x00000000
        /*0050*/ 	.short	0x0001
        /*0052*/ 	.short	0x0004
        /*0054*/ 	.byte	0x00, 0xf0, 0x11, 0x00


	//----- nvinfo : EIATTR_KPARAM_INFO
	.align		4
.L_49:
        /*0058*/ 	.byte	0x04, 0x17
        /*005a*/ 	.short	(.L_51 - .L_50)
.L_50:
        /*005c*/ 	.word	0x00000000
        /*0060*/ 	.short	0x0000
        /*0062*/ 	.short	0x0000
        /*0064*/ 	.byte	0x00, 0xf0, 0x11, 0x00


	//----- nvinfo : EIATTR_SPARSE_MMA_MASK
	.align		4
.L_51:
        /*0068*/ 	.byte	0x03, 0x50
        /*006a*/ 	.short	0x0000


	//----- nvinfo : EIATTR_MAXREG_COUNT
	.align		4
        /*006c*/ 	.byte	0x03, 0x1b
        /*006e*/ 	.short	0x00ff


	//----- nvinfo : EIATTR_MERCURY_ISA_VERSION
	.align		4
        /*0070*/ 	.byte	0x03, 0x5f
        /*0072*/ 	.short	0x0101


	//----- nvinfo : EIATTR_VRC_CTA_INIT_COUNT
	.align		4
        /*0074*/ 	.byte	0x02, 0x4a
	.zero		1
	.zero		1


	//----- nvinfo : EIATTR_EXIT_INSTR_OFFSETS
	.align		4
        /*0078*/ 	.byte	0x04, 0x1c
        /*007a*/ 	.short	(.L_53 - .L_52)


	//   ....[0]....
.L_52:
        /*007c*/ 	.word	0x00000090


	//   ....[1]....
        /*0080*/ 	.word	0x00000140


	//   ....[2]....
        /*0084*/ 	.word	0x00000f50


	//----- nvinfo : EIATTR_CRS_STACK_SIZE
	.align		4
.L_53:
        /*0088*/ 	.byte	0x04, 0x1e
        /*008a*/ 	.short	(.L_55 - .L_54)
.L_54:
        /*008c*/ 	.word	0x00000000


	//----- nvinfo : EIATTR_CBANK_PARAM_SIZE
	.align		4
.L_55:
        /*0090*/ 	.byte	0x03, 0x19
        /*0092*/ 	.short	0x0028


	//----- nvinfo : EIATTR_PARAM_CBANK
	.align		4
        /*0094*/ 	.byte	0x04, 0x0a
        /*0096*/ 	.short	(.L_57 - .L_56)
	.align		4
.L_56:
        /*0098*/ 	.word	index@(.nv.constant0._Z30normalize_and_compute_pow_sumsiiPKfS0_PfS1_)
        /*009c*/ 	.short	0x0380
        /*009e*/ 	.short	0x0028


	//----- nvinfo : EIATTR_SW_WAR
	.align		4
.L_57:
        /*00a0*/ 	.byte	0x04, 0x36
        /*00a2*/ 	.short	(.L_59 - .L_58)
.L_58:
        /*00a4*/ 	.word	0x00000008
.L_59:


//--------------------- .nv.info._Z13compute_meansiiPKfPf --------------------------
	.section	.nv.info._Z13compute_meansiiPKfPf,"",@"SHT_CUDA_INFO"
	.sectionflags	@""
	.align	4


	//----- nvinfo : EIATTR_CUDA_API_VERSION
	.align		4
        /*0000*/ 	.byte	0x04, 0x37
        /*0002*/ 	.short	(.L_61 - .L_60)
.L_60:
        /*0004*/ 	.word	0x00000082


	//----- nvinfo : EIATTR_KPARAM_INFO
	.align		4
.L_61:
        /*0008*/ 	.byte	0x04, 0x17
        /*000a*/ 	.short	(.L_63 - .L_62)
.L_62:
        /*000c*/ 	.word	0x00000000
        /*0010*/ 	.short	0x0003
        /*0012*/ 	.short	0x0010
        /*0014*/ 	.byte	0x00, 0xf5, 0x21, 0x00


	//----- nvinfo : EIATTR_KPARAM_INFO
	.align		4
.L_63:
        /*0018*/ 	.byte	0x04, 0x17
        /*001a*/ 	.short	(.L_65 - .L_64)
.L_64:
        /*001c*/ 	.word	0x00000000
        /*0020*/ 	.short	0x0002
        /*0022*/ 	.short	0x0008
        /*0024*/ 	.byte	0x00, 0xf5, 0x21, 0x00


	//----- nvinfo : EIATTR_KPARAM_INFO
	.align		4
.L_65:
        /*0028*/ 	.byte	0x04, 0x17
        /*002a*/ 	.short	(.L_67 - .L_66)
.L_66:
        /*002c*/ 	.word	0x00000000
        /*0030*/ 	.short	0x0001
        /*0032*/ 	.short	0x0004
        /*0034*/ 	.byte	0x00, 0xf0, 0x11, 0x00


	//----- nvinfo : EIATTR_KPARAM_INFO
	.align		4
.L_67:
        /*0038*/ 	.byte	0x04, 0x17
        /*003a*/ 	.short	(.L_69 - .L_68)
.L_68:
        /*003c*/ 	.word	0x00000000
        /*0040*/ 	.short	0x0000
        /*0042*/ 	.short	0x0000
        /*0044*/ 	.byte	0x00, 0xf0, 0x11, 0x00


	//----- nvinfo : EIATTR_SPARSE_MMA_MASK
	.align		4
.L_69:
        /*0048*/ 	.byte	0x03, 0x50
        /*004a*/ 	.short	0x0000


	//----- nvinfo : EIATTR_MAXREG_COUNT
	.align		4
        /*004c*/ 	.byte	0x03, 0x1b
        /*004e*/ 	.short	0x00ff


	//----- nvinfo : EIATTR_MERCURY_ISA_VERSION
	.align		4
        /*0050*/ 	.byte	0x03, 0x5f
        /*0052*/ 	.short	0x0101


	//----- nvinfo : EIATTR_VRC_CTA_INIT_COUNT
	.align		4
        /*0054*/ 	.byte	0x02, 0x4a
	.zero		1
	.zero		1


	//----- nvinfo : EIATTR_EXIT_INSTR_OFFSETS
	.align		4
        /*0058*/ 	.byte	0x04, 0x1c
        /*005a*/ 	.short	(.L_71 - .L_70)


	//   ....[0]....
.L_70:
        /*005c*/ 	.word	0x00000090


	//   ....[1]....
        /*0060*/ 	.word	0x00000940


	//   ....[2]....
        /*0064*/ 	.word	0x00000a70


	//----- nvinfo : EIATTR_CRS_STACK_SIZE
	.align		4
.L_71:
        /*0068*/ 	.byte	0x04, 0x1e
        /*006a*/ 	.short	(.L_73 - .L_72)
.L_72:
        /*006c*/ 	.word	0x00000000


	//----- nvinfo : EIATTR_CBANK_PARAM_SIZE
	.align		4
.L_73:
        /*0070*/ 	.byte	0x03, 0x19
        /*0072*/ 	.short	0x0018


	//----- nvinfo : EIATTR_PARAM_CBANK
	.align		4
        /*0074*/ 	.byte	0x04, 0x0a
        /*0076*/ 	.short	(.L_75 - .L_74)
	.align		4
.L_74:
        /*0078*/ 	.word	index@(.nv.constant0._Z13compute_meansiiPKfPf)
        /*007c*/ 	.short	0x0380
        /*007e*/ 	.short	0x0018


	//----- nvinfo : EIATTR_SW_WAR
	.align		4
.L_75:
        /*0080*/ 	.byte	0x04, 0x36
        /*0082*/ 	.short	(.L_77 - .L_76)
.L_76:
        /*0084*/ 	.word	0x00000008
.L_77:


//--------------------- .nv.callgraph             --------------------------
	.section	.nv.callgraph,"",@"SHT_CUDA_CALLGRAPH"
	.align	4
	.sectionentsize	8
	.align		4
        /*0000*/ 	.word	0x00000000
	.align		4
        /*0004*/ 	.word	0xffffffff
	.align		4
        /*0008*/ 	.word	0x00000000
	.align		4
        /*000c*/ 	.word	0xfffffffe
	.align		4
        /*0010*/ 	.word	0x00000000
	.align		4
        /*0014*/ 	.word	0xfffffffd
	.align		4
        /*0018*/ 	.word	0x00000000
	.align		4
        /*001c*/ 	.word	0xfffffffc


//--------------------- .text._Z20compute_correlationsiiPKfS0_Pf --------------------------
	.section	.text._Z20compute_correlationsiiPKfS0_Pf,"ax",@progbits
	.align	128
        .global         _Z20compute_correlationsiiPKfS0_Pf
        .type           _Z20compute_correlationsiiPKfS0_Pf,@function
        .size           _Z20compute_correlationsiiPKfS0_Pf,(.L_x_40 - _Z20compute_correlationsiiPKfS0_Pf)
        .other          _Z20compute_correlationsiiPKfS0_Pf,@"STO_CUDA_ENTRY STV_DEFAULT"
_Z20compute_correlationsiiPKfS0_Pf:
.text._Z20compute_correlationsiiPKfS0_Pf:
[----:B------:R-:W-:Y:S01]  /*0000*/  LDC R1, c[0x0][0x37c] ;  /* 0x0000df00ff017b82 */ /* 0x000fe20000000800 */
[----:B------:R-:W0:Y:S01]  /*0010*/  S2R R0, SR_CTAID.X ;  /* 0x0000000000007919 */ /* 0x000e220000002500 */
[----:B------:R-:W1:Y:S01]  /*0020*/  LDCU UR10, c[0x0][0x380] ;  /* 0x00007000ff0a77ac */ /* 0x000e620008000800 */
[----:B------:R-:W0:Y:S02]  /*0030*/  S2R R7, SR_TID.X ;  /* 0x0000000000077919 */ /* 0x000e240000002100 */
[----:B0-----:R-:W-:-:S04]  /*0040*/  ISETP.GE.U32.AND P0, PT, R7, R0, PT ;  /* 0x000000000700720c */ /* 0x001fc80003f06070 */
[----:B-1----:R-:W-:-:S13]  /*0050*/  ISETP.GE.OR P0, PT, R0, UR10, P0 ;  /* 0x0000000a00007c0c */ /* 0x002fda0008706670 */
[----:B------:R-:W-:Y:S05]  /*0060*/  @P0 EXIT ;  /* 0x000000000000094d */ /* 0x000fea0003800000 */
[----:B------:R-:W0:Y:S01]  /*0070*/  LDCU UR5, c[0x0][0x384] ;  /* 0x00007080ff0577ac */ /* 0x000e220008000800 */
[----:B------:R-:W-:Y:S01]  /*0080*/  HFMA2 R15, -RZ, RZ, 0, 0 ;  /* 0x00000000ff0f7431 */ /* 0x000fe200000001ff */
[----:B------:R-:W1:Y:S01]  /*0090*/  LDCU.64 UR8, c[0x0][0x358] ;  /* 0x00006b00ff0877ac */ /* 0x000e620008000a00 */
[----:B0-----:R-:W-:-:S09]  /*00a0*/  UISETP.GE.AND UP0, UPT, UR5, 0x1, UPT ;  /* 0x000000010500788c */ /* 0x001fd2000bf06270 */
[----:B-1----:R-:W-:Y:S05]  /*00b0*/  BRA.U !UP0, `(.L_x_0) ;  /* 0x0000000908b47547 */ /* 0x002fea000b800000 */
[----:B------:R-:W-:Y:S02]  /*00c0*/  UISETP.GE.U32.AND UP1, UPT, UR5, 0x10, UPT ;  /* 0x000000100500788c */ /* 0x000fe4000bf26070 */
[----:B------:R-:W-:Y:S01]  /*00d0*/  IMAD R6, R0, UR5, RZ ;  /* 0x0000000500067c24 */ /* 0x000fe2000f8e02ff */
[----:B------:R-:W-:Y:S02]  /*00e0*/  ULOP3.LUT UR6, UR5, 0xf, URZ, 0xc0, !UPT ;  /* 0x0000000f05067892 */ /* 0x000fe4000f8ec0ff */
[----:B------:R-:W-:Y:S01]  /*00f0*/  IMAD R8, R7, UR5, RZ ;  /* 0x0000000507087c24 */ /* 0x000fe2000f8e02ff */
[----:B------:R-:W-:Y:S01]  /*0100*/  MOV R15, RZ ;  /* 0x000000ff000f7202 */ /* 0x000fe20000000f00 */
[----:B------:R-:W-:Y:S01]  /*0110*/  UMOV UR4, URZ ;  /* 0x000000ff00047c82 */ /* 0x000fe20008000000 */
[----:B------:R-:W-:Y:S01]  /*0120*/  UISETP.NE.AND UP0, UPT, UR6, URZ, UPT ;  /* 0x000000ff0600728c */ /* 0x000fe2000bf05270 */
[----:B------:R-:W-:Y:S10]  /*0130*/  BRA.U !UP1, `(.L_x_1) ;  /* 0x0000000509047547 */ /* 0x000ff4000b800000 */
[----:B------:R-:W0:Y:S01]  /*0140*/  LDC.64 R4, c[0x0][0x388] ;  /* 0x0000e200ff047b82 */ /* 0x000e220000000a00 */
[----:B------:R-:W-:Y:S01]  /*0150*/  ULOP3.LUT UR4, UR5, 0x7ffffff0, URZ, 0xc0, !UPT ;  /* 0x7ffffff005047892 */ /* 0x000fe2000f8ec0ff */
[----:B------:R-:W-:-:S03]  /*0160*/  MOV R15, RZ ;  /* 0x000000ff000f7202 */ /* 0x000fc60000000f00 */
[----:B------:R-:W-:Y:S01]  /*0170*/  UIADD3 UR7, UPT, UPT, -UR4, URZ, URZ ;  /* 0x000000ff04077290 */ /* 0x000fe2000fffe1ff */
[----:B0-----:R-:W-:-:S04]  /*0180*/  IMAD.WIDE.U32 R2, R6, 0x4, R4 ;  /* 0x0000000406027825 */ /* 0x001fc800078e0004 */
[----:B------:R-:W-:Y:S01]  /*0190*/  IMAD.WIDE.U32 R4, R8, 0x4, R4 ;  /* 0x0000000408047825 */ /* 0x000fe200078e0004 */
[----:B------:R-:W-:Y:S02]  /*01a0*/  IADD3 R2, P0, PT, R2, 0x20, RZ ;  /* 0x0000002002027810 */ /* 0x000fe40007f1e0ff */
[----:B------:R-:W-:Y:S02]  /*01b0*/  IADD3 R4, P1, PT, R4, 0x20, RZ ;  /* 0x0000002004047810 */ /* 0x000fe40007f3e0ff */
[----:B------:R-:W-:Y:S02]  /*01c0*/  IADD3.X R3, PT, PT, RZ, R3, RZ, P0, !PT ;  /* 0x00000003ff037210 */ /* 0x000fe400007fe4ff */
[----:B------:R-:W-:-:S09]  /*01d0*/  IADD3.X R5, PT, PT, RZ, R5, RZ, P1, !PT ;  /* 0x00000005ff057210 */ /* 0x000fd20000ffe4ff */
.L_x_2:
[----:B------:R-:W2:Y:S04]  /*01e0*/  LDG.E R16, desc[UR8][R2.64+-0x20] ;  /* 0xffffe00802107981 */ /* 0x000ea8000c1e1900 */
[----:B------:R-:W2:Y:S04]  /*01f0*/  LDG.E R17, desc[UR8][R4.64+-0x20] ;  /* 0xffffe00804117981 */ /* 0x000ea8000c1e1900 */
[----:B------:R-:W3:Y:S04]  /*0200*/  LDG.E R18, desc[UR8][R2.64+-0x1c] ;  /* 0xffffe40802127981 */ /* 0x000ee8000c1e1900 */
[----:B------:R-:W3:Y:S04]  /*0210*/  LDG.E R25, desc[UR8][R4.64+-0x1c] ;  /* 0xffffe40804197981 */ /* 0x000ee8000c1e1900 */
[----:B------:R-:W4:Y:S04]  /*0220*/  LDG.E R19, desc[UR8][R2.64+-0x18] ;  /* 0xffffe80802137981 */ /* 0x000f28000c1e1900 */
[----:B------:R-:W4:Y:S04]  /*0230*/  LDG.E R20, desc[UR8][R4.64+-0x18] ;  /* 0xffffe80804147981 */ /* 0x000f28000c1e1900 */
[----:B------:R-:W5:Y:S04]  /*0240*/  LDG.E R22, desc[UR8][R2.64+-0x14] ;  /* 0xffffec0802167981 */ /* 0x000f68000c1e1900 */
        /* <DEDUP_REMOVED lines=8> */
[----:B------:R-:W5:Y:S01]  /*02d0*/  LDG.E R14, desc[UR8][R4.64+-0x4] ;  /* 0xfffffc08040e7981 */ /* 0x000f62000c1e1900 */
[----:B--2---:R-:W-:-:S03]  /*02e0*/  FFMA R17, R16, R17, R15 ;  /* 0x0000001110117223 */ /* 0x004fc6000000000f */
[----:B------:R-:W2:Y:S04]  /*02f0*/  LDG.E R15, desc[UR8][R2.64] ;  /* 0x00000008020f7981 */ /* 0x000ea8000c1e1900 */
[----:B------:R-:W2:Y:S01]  /*0300*/  LDG.E R16, desc[UR8][R4.64] ;  /* 0x0000000804107981 */ /* 0x000ea2000c1e1900 */
[----:B---3--:R-:W-:-:S03]  /*0310*/  FFMA R26, R18, R25, R17 ;  /* 0x00000019121a7223 */ /* 0x008fc60000000011 */
[----:B------:R-:W3:Y:S04]  /*0320*/  LDG.E R17, desc[UR8][R2.64+0x4] ;  /* 0x0000040802117981 */ /* 0x000ee8000c1e1900 */
[----:B------:R-:W3:Y:S01]  /*0330*/  LDG.E R18, desc[UR8][R4.64+0x4] ;  /* 0x0000040804127981 */ /* 0x000ee2000c1e1900 */
[----:B----4-:R-:W-:-:S03]  /*0340*/  FFMA R25, R19, R20, R26 ;  /* 0x0000001413197223 */ /* 0x010fc6000000001a */
[----:B------:R-:W4:Y:S04]  /*0350*/  LDG.E R19, desc[UR8][R2.64+0x8] ;  /* 0x0000080802137981 */ /* 0x000f28000c1e1900 */
[----:B------:R-:W4:Y:S01]  /*0360*/  LDG.E R20, desc[UR8][R4.64+0x8] ;  /* 0x0000080804147981 */ /* 0x000f22000c1e1900 */
[----:B-----5:R-:W-:-:S03]  /*0370*/  FFMA R26, R22, R21, R25 ;  /* 0x00000015161a7223 */ /* 0x020fc60000000019 */
[----:B------:R-:W5:Y:S04]  /*0380*/  LDG.E R21, desc[UR8][R2.64+0xc] ;  /* 0x00000c0802157981 */ /* 0x000f68000c1e1900 */
[----:B------:R-:W5:Y:S01]  /*0390*/  LDG.E R22, desc[UR8][R4.64+0xc] ;  /* 0x00000c0804167981 */ /* 0x000f62000c1e1900 */
[----:B------:R-:W-:-:S03]  /*03a0*/  FFMA R26, R23, R24, R26 ;  /* 0x00000018171a7223 */ /* 0x000fc6000000001a */
        /* <DEDUP_REMOVED lines=9> */
[----:B------:R0:W5:Y:S04]  /*0440*/  LDG.E R13, desc[UR8][R2.64+0x1c] ;  /* 0x00001c08020d7981 */ /* 0x000168000c1e1900 */
[----:B------:R1:W5:Y:S01]  /*0450*/  LDG.E R14, desc[UR8][R4.64+0x1c] ;  /* 0x00001c08040e7981 */ /* 0x000362000c1e1900 */
[----:B------:R-:W-:-:S04]  /*0460*/  UIADD3 UR7, UPT, UPT, UR7, 0x10, URZ ;  /* 0x0000001007077890 */ /* 0x000fc8000fffe0ff */
[----:B------:R-:W-:Y:S01]  /*0470*/  UISETP.NE.AND UP1, UPT, UR7, URZ, UPT ;  /* 0x000000ff0700728c */ /* 0x000fe2000bf25270 */
[----:B0-----:R-:W-:Y:S02]  /*0480*/  IADD3 R2, P0, PT, R2, 0x40, RZ ;  /* 0x0000004002027810 */ /* 0x001fe40007f1e0ff */
[----:B-1----:R-:W-:Y:S02]  /*0490*/  IADD3 R4, P1, PT, R4, 0x40, RZ ;  /* 0x0000004004047810 */ /* 0x002fe40007f3e0ff */
[----:B------:R-:W-:Y:S02]  /*04a0*/  IADD3.X R3, PT, PT, RZ, R3, RZ, P0, !PT ;  /* 0x00000003ff037210 */ /* 0x000fe400007fe4ff */
[----:B------:R-:W-:Y:S01]  /*04b0*/  IADD3.X R5, PT, PT, RZ, R5, RZ, P1, !PT ;  /* 0x00000005ff057210 */ /* 0x000fe20000ffe4ff */
[----:B--2---:R-:W-:-:S04]  /*04c0*/  FFMA R16, R15, R16, R26 ;  /* 0x000000100f107223 */ /* 0x004fc8000000001a */
[----:B---3--:R-:W-:-:S04]  /*04d0*/  FFMA R16, R17, R18, R16 ;  /* 0x0000001211107223 */ /* 0x008fc80000000010 */
[----:B----4-:R-:W-:-:S04]  /*04e0*/  FFMA R16, R19, R20, R16 ;  /* 0x0000001413107223 */ /* 0x010fc80000000010 */
[----:B-----5:R-:W-:-:S04]  /*04f0*/  FFMA R16, R21, R22, R16 ;  /* 0x0000001615107223 */ /* 0x020fc80000000010 */
[----:B------:R-:W-:-:S04]  /*0500*/  FFMA R16, R23, R24, R16 ;  /* 0x0000001817107223 */ /* 0x000fc80000000010 */
[----:B------:R-:W-:-:S04]  /*0510*/  FFMA R9, R9, R10, R16 ;  /* 0x0000000a09097223 */ /* 0x000fc80000000010 */
[----:B------:R-:W-:-:S04]  /*0520*/  FFMA R12, R12, R11, R9 ;  /* 0x0000000b0c0c7223 */ /* 0x000fc80000000009 */
[----:B------:R-:W-:Y:S01]  /*0530*/  FFMA R15, R13, R14, R12 ;  /* 0x0000000e0d0f7223 */ /* 0x000fe2000000000c */
[----:B------:R-:W-:Y:S06]  /*0540*/  BRA.U UP1, `(.L_x_2) ;  /* 0xfffffffd01247547 */ /* 0x000fec000b83ffff */
.L_x_1:
[----:B------:R-:W-:Y:S05]  /*0550*/  BRA.U !UP0, `(.L_x_0) ;  /* 0x00000005088c7547 */ /* 0x000fea000b800000 */
[----:B------:R-:W-:Y:S02]  /*0560*/  UISETP.GE.U32.AND UP0, UPT, UR6, 0x8, UPT ;  /* 0x000000080600788c */ /* 0x000fe4000bf06070 */
[----:B------:R-:W-:-:S04]  /*0570*/  ULOP3.LUT UR7, UR5, 0x7, URZ, 0xc0, !UPT ;  /* 0x0000000705077892 */ /* 0x000fc8000f8ec0ff */
[----:B------:R-:W-:-:S03]  /*0580*/  UISETP.NE.AND UP1, UPT, UR7, URZ, UPT ;  /* 0x000000ff0700728c */ /* 0x000fc6000bf25270 */
[----:B------:R-:W-:Y:S08]  /*0590*/  BRA.U !UP0, `(.L_x_3) ;  /* 0x00000001089c7547 */ /* 0x000ff0000b800000 */
[----:B------:R-:W0:Y:S01]  /*05a0*/  LDC.64 R2, c[0x0][0x388] ;  /* 0x0000e200ff027b82 */ /* 0x000e220000000a00 */
[C---:B------:R-:W-:Y:S02]  /*05b0*/  IADD3 R13, P0, PT, R6.reuse, UR4, RZ ;  /* 0x00000004060d7c10 */ /* 0x040fe4000ff1e0ff */
[----:B------:R-:W-:Y:S02]  /*05c0*/  IADD3 R17, PT, PT, R6, UR4, RZ ;  /* 0x0000000406117c10 */ /* 0x000fe4000fffe0ff */
[C---:B------:R-:W-:Y:S02]  /*05d0*/  IADD3 R9, P1, PT, R8.reuse, UR4, RZ ;  /* 0x0000000408097c10 */ /* 0x040fe4000ff3e0ff */
[----:B------:R-:W-:Y:S01]  /*05e0*/  IADD3 R5, PT, PT, R8, UR4, RZ ;  /* 0x0000000408057c10 */ /* 0x000fe2000fffe0ff */
[----:B------:R-:W1:Y:S01]  /*05f0*/  LDC.64 R10, c[0x0][0x388] ;  /* 0x0000e200ff0a7b82 */ /* 0x000e620000000a00 */
[----:B------:R-:W-:Y:S02]  /*0600*/  IADD3.X R14, PT, PT, RZ, RZ, RZ, P0, !PT ;  /* 0x000000ffff0e7210 */ /* 0x000fe400007fe4ff */
[----:B------:R-:W-:-:S02]  /*0610*/  IADD3.X R12, PT, PT, RZ, RZ, RZ, P1, !PT ;  /* 0x000000ffff0c7210 */ /* 0x000fc40000ffe4ff */
[-C--:B0-----:R-:W-:Y:S02]  /*0620*/  LEA R4, P0, R13, R2.reuse, 0x2 ;  /* 0x000000020d047211 */ /* 0x081fe400078010ff */
[----:B------:R-:W-:Y:S01]  /*0630*/  LEA R2, P1, R9, R2, 0x2 ;  /* 0x0000000209027211 */ /* 0x000fe200078210ff */
[----:B-1----:R-:W-:-:S04]  /*0640*/  IMAD.WIDE.U32 R16, R17, 0x4, R10 ;  /* 0x0000000411107825 */ /* 0x002fc800078e000a */
[----:B------:R-:W-:Y:S01]  /*0650*/  IMAD.WIDE.U32 R10, R5, 0x4, R10 ;  /* 0x00000004050a7825 */ /* 0x000fe200078e000a */
[-C--:B------:R-:W-:Y:S01]  /*0660*/  LEA.HI.X R5, R13, R3.reuse, R14, 0x2, P0 ;  /* 0x000000030d057211 */ /* 0x080fe200000f140e */
[----:B------:R-:W2:Y:S01]  /*0670*/  LDG.E R16, desc[UR8][R16.64] ;  /* 0x0000000810107981 */ /* 0x000ea2000c1e1900 */
[----:B------:R-:W-:-:S03]  /*0680*/  LEA.HI.X R3, R9, R3, R12, 0x2, P1 ;  /* 0x0000000309037211 */ /* 0x000fc600008f140c */
        /* <DEDUP_REMOVED lines=15> */
[----:B------:R-:W-:Y:S01]  /*0780*/  UIADD3 UR4, UPT, UPT, UR4, 0x8, URZ ;  /* 0x0000000804047890 */ /* 0x000fe2000fffe0ff */
[----:B--2---:R-:W-:-:S04]  /*0790*/  FFMA R14, R16, R14, R15 ;  /* 0x0000000e100e7223 */ /* 0x004fc8000000000f */
[----:B---3--:R-:W-:-:S04]  /*07a0*/  FFMA R14, R19, R18, R14 ;  /* 0x00000012130e7223 */ /* 0x008fc8000000000e */
[----:B----4-:R-:W-:-:S04]  /*07b0*/  FFMA R14, R21, R20, R14 ;  /* 0x00000014150e7223 */ /* 0x010fc8000000000e */
[----:B-----5:R-:W-:-:S04]  /*07c0*/  FFMA R14, R23, R22, R14 ;  /* 0x00000016170e7223 */ /* 0x020fc8000000000e */
[----:B------:R-:W-:-:S04]  /*07d0*/  FFMA R25, R25, R24, R14 ;  /* 0x0000001819197223 */ /* 0x000fc8000000000e */
[----:B------:R-:W-:-:S04]  /*07e0*/  FFMA R12, R12, R13, R25 ;  /* 0x0000000d0c0c7223 */ /* 0x000fc80000000019 */
[----:B------:R-:W-:-:S04]  /*07f0*/  FFMA R10, R9, R10, R12 ;  /* 0x0000000a090a7223 */ /* 0x000fc8000000000c */
[----:B------:R-:W-:-:S07]  /*0800*/  FFMA R15, R11, R17, R10 ;  /* 0x000000110b0f7223 */ /* 0x000fce000000000a */
.L_x_3:
[----:B------:R-:W-:Y:S05]  /*0810*/  BRA.U !UP1, `(.L_x_0) ;  /* 0x0000000109dc7547 */ /* 0x000fea000b800000 */
[----:B------:R-:W-:Y:S02]  /*0820*/  UISETP.GE.U32.AND UP0, UPT, UR7, 0x4, UPT ;  /* 0x000000040700788c */ /* 0x000fe4000bf06070 */
[----:B------:R-:W-:-:S04]  /*0830*/  ULOP3.LUT UR5, UR5, 0x3, URZ, 0xc0, !UPT ;  /* 0x0000000305057892 */ /* 0x000fc8000f8ec0ff */
[----:B------:R-:W-:-:S03]  /*0840*/  UISETP.NE.AND UP1, UPT, UR5, URZ, UPT ;  /* 0x000000ff0500728c */ /* 0x000fc6000bf25270 */
[----:B------:R-:W-:Y:S08]  /*0850*/  BRA.U !UP0, `(.L_x_4) ;  /* 0x00000001086c7547 */ /* 0x000ff0000b800000 */
[----:B------:R-:W0:Y:S01]  /*0860*/  LDC.64 R10, c[0x0][0x388] ;  /* 0x0000e200ff0a7b82 */ /* 0x000e220000000a00 */
[C---:B------:R-:W-:Y:S02]  /*0870*/  IADD3 R13, PT, PT, R6.reuse, UR4, RZ ;  /* 0x00000004060d7c10 */ /* 0x040fe4000fffe0ff */
[----:B------:R-:W-:Y:S02]  /*0880*/  IADD3 R9, P0, PT, R6, UR4, RZ ;  /* 0x0000000406097c10 */ /* 0x000fe4000ff1e0ff */
[C---:B------:R-:W-:Y:S02]  /*0890*/  IADD3 R5, PT, PT, R8.reuse, UR4, RZ ;  /* 0x0000000408057c10 */ /* 0x040fe4000fffe0ff */
[----:B------:R-:W-:Y:S01]  /*08a0*/  IADD3 R16, P1, PT, R8, UR4, RZ ;  /* 0x0000000408107c10 */ /* 0x000fe2000ff3e0ff */
[----:B------:R-:W1:Y:S01]  /*08b0*/  LDC.64 R2, c[0x0][0x388] ;  /* 0x0000e200ff027b82 */ /* 0x000e620000000a00 */
[----:B------:R-:W-:Y:S02]  /*08c0*/  IADD3.X R14, PT, PT, RZ, RZ, RZ, P0, !PT ;  /* 0x000000ffff0e7210 */ /* 0x000fe400007fe4ff */
[----:B------:R-:W-:Y:S01]  /*08d0*/  IADD3.X R17, PT, PT, RZ, RZ, RZ, P1, !PT ;  /* 0x000000ffff117210 */ /* 0x000fe20000ffe4ff */
[----:B0-----:R-:W-:-:S04]  /*08e0*/  IMAD.WIDE.U32 R12, R13, 0x4, R10 ;  /* 0x000000040d0c7825 */ /* 0x001fc800078e000a */
[----:B------:R-:W-:Y:S02]  /*08f0*/  IMAD.WIDE.U32 R10, R5, 0x4, R10 ;  /* 0x00000004050a7825 */ /* 0x000fe400078e000a */
[----:B------:R-:W2:Y:S01]  /*0900*/  LDG.E R12, desc[UR8][R12.64] ;  /* 0x000000080c0c7981 */ /* 0x000ea2000c1e1900 */
[CC--:B-1----:R-:W-:Y:S02]  /*0910*/  LEA R4, P0, R9.reuse, R2.reuse, 0x2 ;  /* 0x0000000209047211 */ /* 0x0c2fe400078010ff */
[C---:B------:R-:W-:Y:S01]  /*0920*/  LEA R2, P1, R16.reuse, R2, 0x2 ;  /* 0x0000000210027211 */ /* 0x040fe200078210ff */
[----:B------:R-:W2:Y:S01]  /*0930*/  LDG.E R10, desc[UR8][R10.64] ;  /* 0x000000080a0a7981 */ /* 0x000ea2000c1e1900 */
[-C--:B------:R-:W-:Y:S02]  /*0940*/  LEA.HI.X R5, R9, R3.reuse, R14, 0x2, P0 ;  /* 0x0000000309057211 */ /* 0x080fe400000f140e */
[----:B------:R-:W-:-:S03]  /*0950*/  LEA.HI.X R3, R16, R3, R17, 0x2, P1 ;  /* 0x0000000310037211 */ /* 0x000fc600008f1411 */
[----:B------:R-:W3:Y:S04]  /*0960*/  LDG.E R14, desc[UR8][R4.64+0x4] ;  /* 0x00000408040e7981 */ /* 0x000ee8000c1e1900 */
[----:B------:R-:W3:Y:S04]  /*0970*/  LDG.E R9, desc[UR8][R2.64+0x4] ;  /* 0x0000040802097981 */ /* 0x000ee8000c1e1900 */
[----:B------:R-:W4:Y:S04]  /*0980*/  LDG.E R16, desc[UR8][R4.64+0x8] ;  /* 0x0000080804107981 */ /* 0x000f28000c1e1900 */
[----:B------:R-:W4:Y:S04]  /*0990*/  LDG.E R17, desc[UR8][R2.64+0x8] ;  /* 0x0000080802117981 */ /* 0x000f28000c1e1900 */
[----:B------:R-:W5:Y:S04]  /*09a0*/  LDG.E R18, desc[UR8][R4.64+0xc] ;  /* 0x00000c0804127981 */ /* 0x000f68000c1e1900 */
[----:B------:R-:W5:Y:S01]  /*09b0*/  LDG.E R19, desc[UR8][R2.64+0xc] ;  /* 0x00000c0802137981 */ /* 0x000f62000c1e1900 */
[----:B------:R-:W-:Y:S01]  /*09c0*/  UIADD3 UR4, UPT, UPT, UR4, 0x4, URZ ;  /* 0x0000000404047890 */ /* 0x000fe2000fffe0ff */
[----:B--2---:R-:W-:-:S04]  /*09d0*/  FFMA R15, R12, R10, R15 ;  /* 0x0000000a0c0f7223 */ /* 0x004fc8000000000f */
[----:B---3--:R-:W-:-:S04]  /*09e0*/  FFMA R9, R14, R9, R15 ;  /* 0x000000090e097223 */ /* 0x008fc8000000000f */
[----:B----4-:R-:W-:-:S04]  /*09f0*/  FFMA R9, R16, R17, R9 ;  /* 0x0000001110097223 */ /* 0x010fc80000000009 */
[----:B-----5:R-:W-:-:S07]  /*0a00*/  FFMA R15, R18, R19, R9 ;  /* 0x00000013120f7223 */ /* 0x020fce0000000009 */
.L_x_4:
[----:B------:R-:W-:Y:S05]  /*0a10*/  BRA.U !UP1, `(.L_x_0) ;  /* 0x00000001095c7547 */ /* 0x000fea000b800000 */
[----:B------:R-:W0:Y:S01]  /*0a20*/  LDC.64 R4, c[0x0][0x388] ;  /* 0x0000e200ff047b82 */ /* 0x000e220000000a00 */
[----:B------:R-:W-:Y:S01]  /*0a30*/  IADD3 R3, PT, PT, R8, UR4, RZ ;  /* 0x0000000408037c10 */ /* 0x000fe2000fffe0ff */
[----:B------:R-:W-:Y:S01]  /*0a40*/  UIADD3 UR5, UPT, UPT, -UR5, URZ, URZ ;  /* 0x000000ff05057290 */ /* 0x000fe2000fffe1ff */
[----:B------:R-:W-:-:S03]  /*0a50*/  IADD3 R9, PT, PT, R6, UR4, RZ ;  /* 0x0000000406097c10 */ /* 0x000fc6000fffe0ff */
[----:B0-----:R-:W-:-:S04]  /*0a60*/  IMAD.WIDE.U32 R2, R3, 0x4, R4 ;  /* 0x0000000403027825 */ /* 0x001fc800078e0004 */
[----:B------:R-:W-:Y:S01]  /*0a70*/  IMAD.WIDE.U32 R4, R9, 0x4, R4 ;  /* 0x0000000409047825 */ /* 0x000fe200078e0004 */
[----:B------:R-:W-:Y:S02]  /*0a80*/  MOV R9, R3 ;  /* 0x0000000300097202 */ /* 0x000fe40000000f00 */
[----:B------:R-:W-:Y:S02]  /*0a90*/  MOV R8, R2 ;  /* 0x0000000200087202 */ /* 0x000fe40000000f00 */
[----:B------:R-:W-:Y:S02]  /*0aa0*/  MOV R6, R4 ;  /* 0x0000000400067202 */ /* 0x000fe40000000f00 */
[----:B------:R-:W-:-:S07]  /*0ab0*/  MOV R3, R5 ;  /* 0x0000000500037202 */ /* 0x000fce0000000f00 */
.L_x_5:
[----:B------:R-:W-:Y:S02]  /*0ac0*/  MOV R2, R6 ;  /* 0x0000000600027202 */ /* 0x000fe40000000f00 */
[----:B------:R-:W-:Y:S02]  /*0ad0*/  MOV R4, R8 ;  /* 0x0000000800047202 */ /* 0x000fe40000000f00 */
[----:B------:R-:W-:Y:S02]  /*0ae0*/  MOV R5, R9 ;  /* 0x0000000900057202 */ /* 0x000fe40000000f00 */
[----:B------:R0:W2:Y:S04]  /*0af0*/  LDG.E R2, desc[UR8][R2.64] ;  /* 0x0000000802027981 */ /* 0x0000a8000c1e1900 */
[----:B------:R-:W2:Y:S01]  /*0b00*/  LDG.E R4, desc[UR8][R4.64] ;  /* 0x0000000804047981 */ /* 0x000ea2000c1e1900 */
[----:B------:R-:W-:Y:S01]  /*0b10*/  UIADD3 UR5, UPT, UPT, UR5, 0x1, URZ ;  /* 0x0000000105057890 */ /* 0x000fe2000fffe0ff */
[----:B------:R-:W-:-:S02]  /*0b20*/  IADD3 R8, P0, PT, R8, 0x4, RZ ;  /* 0x0000000408087810 */ /* 0x000fc40007f1e0ff */
[----:B------:R-:W-:Y:S01]  /*0b30*/  IADD3 R6, P1, PT, R6, 0x4, RZ ;  /* 0x0000000406067810 */ /* 0x000fe20007f3e0ff */
[----:B------:R-:W-:Y:S01]  /*0b40*/  UISETP.NE.AND UP0, UPT, UR5, URZ, UPT ;  /* 0x000000ff0500728c */ /* 0x000fe2000bf05270 */
[----:B------:R-:W-:Y:S02]  /*0b50*/  IADD3.X R9, PT, PT, RZ, R9, RZ, P0, !PT ;  /* 0x00000009ff097210 */ /* 0x000fe400007fe4ff */
[----:B0-----:R-:W-:Y:S01]  /*0b60*/  IADD3.X R3, PT, PT, RZ, R3, RZ, P1, !PT ;  /* 0x00000003ff037210 */ /* 0x001fe20000ffe4ff */
[----:B--2---:R-:W-:-:S05]  /*0b70*/  FFMA R15, R2, R4, R15 ;  /* 0x00000004020f7223 */ /* 0x004fca000000000f */
[----:B------:R-:W-:Y:S05]  /*0b80*/  BRA.U UP0, `(.L_x_5) ;  /* 0xfffffffd00cc7547 */ /* 0x000fea000b83ffff */
.L_x_0:
[----:B------:R-:W0:Y:S08]  /*0b90*/  LDC.64 R4, c[0x0][0x390] ;  /* 0x0000e400ff047b82 */ /* 0x000e300000000a00 */
[----:B------:R-:W1:Y:S01]  /*0ba0*/  LDC.64 R8, c[0x0][0x398] ;  /* 0x0000e600ff087b82 */ /* 0x000e620000000a00 */
[----:B0-----:R-:W-:-:S04]  /*0bb0*/  IMAD.WIDE.U32 R2, R0, 0x4, R4 ;  /* 0x0000000400027825 */ /* 0x001fc800078e0004 */
[----:B------:R-:W-:Y:S01]  /*0bc0*/  IMAD.WIDE.U32 R4, R7, 0x4, R4 ;  /* 0x0000000407047825 */ /* 0x000fe200078e0004 */
[----:B------:R0:W2:Y:S04]  /*0bd0*/  LDG.E R6, desc[UR8][R2.64] ;  /* 0x0000000802067981 */ /* 0x0000a8000c1e1900 */
[----:B------:R-:W3:Y:S01]  /*0be0*/  LDG.E R11, desc[UR8][R4.64] ;  /* 0x00000008040b7981 */ /* 0x000ee2000c1e1900 */
[----:B0-----:R-:W-:-:S04]  /*0bf0*/  IMAD R3, R0, UR10, R7 ;  /* 0x0000000a00037c24 */ /* 0x001fc8000f8e0207 */
[----:B-1----:R-:W-:Y:S01]  /*0c00*/  IMAD.WIDE.U32 R2, R3, 0x4, R8 ;  /* 0x0000000403027825 */ /* 0x002fe200078e0008 */
[----:B--2---:R-:W-:Y:S02]  /*0c10*/  FSETP.GEU.AND P0, PT, |R6|, 1.175494350822287508e-38, PT ;  /* 0x008000000600780b */ /* 0x004fe40003f0e200 */
[----:B---3--:R-:W-:-:S11]  /*0c20*/  FSETP.GEU.AND P1, PT, |R11|, 1.175494350822287508e-38, PT ;  /* 0x008000000b00780b */ /* 0x008fd60003f2e200 */
[----:B------:R-:W-:-:S04]  /*0c30*/  @!P0 FMUL R6, R6, 16777216 ;  /* 0x4b80000006068820 */ /* 0x000fc80000400000 */
[----:B------:R-:W0:Y:S01]  /*0c40*/  MUFU.RSQ R10, R6 ;  /* 0x00000006000a7308 */ /* 0x000e220000001400 */
[----:B------:R-:W-:-:S07]  /*0c50*/  @!P1 FMUL R11, R11, 16777216 ;  /* 0x4b8000000b0b9820 */ /* 0x000fce0000400000 */
[----:B------:R-:W1:Y:S01]  /*0c60*/  MUFU.RSQ R12, R11 ;  /* 0x0000000b000c7308 */ /* 0x000e620000001400 */
[----:B0-----:R-:W-:-:S04]  /*0c70*/  @!P0 FMUL R10, R10, 4096 ;  /* 0x458000000a0a8820 */ /* 0x001fc80000400000 */
[----:B------:R-:W-:Y:S01]  /*0c80*/  FMUL R15, R10, R15 ;  /* 0x0000000f0a0f7220 */ /* 0x000fe20000400000 */
[----:B-1----:R-:W-:-:S04]  /*0c90*/  @!P1 FMUL R12, R12, 4096 ;  /* 0x458000000c0c9820 */ /* 0x002fc80000400000 */
[----:B------:R-:W-:-:S05]  /*0ca0*/  FMUL R15, R12, R15 ;  /* 0x0000000f0c0f7220 */ /* 0x000fca0000400000 */
[----:B------:R-:W-:Y:S01]  /*0cb0*/  STG.E desc[UR8][R2.64], R15 ;  /* 0x0000000f02007986 */ /* 0x000fe2000c101908 */
[----:B------:R-:W-:Y:S05]  /*0cc0*/  EXIT ;  /* 0x000000000000794d */ /* 0x000fea0003800000 */
.L_x_6:
[----:B------:R-:W-:-:S00]  /*0cd0*/  BRA `(.L_x_6) ;  /* 0xfffffffc00fc7947 */ /* 0x000fc0000383ffff */
[----:B------:R-:W-:-:S00]  /*0ce0*/  NOP ;  /* 0x0000000000007918 */ /* 0x000fc00000000000 */
        /* <DEDUP_REMOVED lines=9> */
.L_x_40:


//--------------------- .text._Z30normalize_and_compute_pow_sumsiiPKfS0_PfS1_ --------------------------
	.section	.text._Z30normalize_and_compute_pow_sumsiiPKfS0_PfS1_,"ax",@progbits
	.align	128
        .global         _Z30normalize_and_compute_pow_sumsiiPKfS0_PfS1_
        .type           _Z30normalize_and_compute_pow_sumsiiPKfS0_PfS1_,@function
        .size           _Z30normalize_and_compute_pow_sumsiiPKfS0_PfS1_,(.L_x_41 - _Z30normalize_and_compute_pow_sumsiiPKfS0_PfS1_)
        .other          _Z30normalize_and_compute_pow_sumsiiPKfS0_PfS1_,@"STO_CUDA_ENTRY STV_DEFAULT"
_Z30normalize_and_compute_pow_sumsiiPKfS0_PfS1_:
.text._Z30normalize_and_compute_pow_sumsiiPKfS0_PfS1_:
[----:B------:R-:W-:Y:S01]  /*0000*/  LDC R1, c[0x0][0x37c] ;  /* 0x0000df00ff017b82 */ /* 0x000fe20000000800 */
[----:B------:R-:W0:Y:S07]  /*0010*/  S2R R9, SR_TID.X ;  /* 0x0000000000097919 */ /* 0x000e2e0000002100 */
[----:B------:R-:W0:Y:S01]  /*0020*/  S2UR UR4, SR_CTAID.X ;  /* 0x00000000000479c3 */ /* 0x000e220000002500 */
[----:B------:R-:W1:Y:S07]  /*0030*/  LDCU UR6, c[0x0][0x380] ;  /* 0x00007000ff0677ac */ /* 0x000e6e0008000800 */
[----:B------:R-:W0:Y:S01]  /*0040*/  LDC R0, c[0x0][0x360] ;  /* 0x0000d800ff007b82 */ /* 0x000e220000000800 */
[----:B------:R-:W2:Y:S01]  /*0050*/  LDCU UR5, c[0x0][0x370] ;  /* 0x00006e00ff0577ac */ /* 0x000ea20008000800 */
[----:B0-----:R-:W-:-:S02]  /*0060*/  IMAD R9, R0, UR4, R9 ;  /* 0x0000000400097c24 */ /* 0x001fc4000f8e0209 */
[----:B--2---:R-:W-:-:S03]  /*0070*/  IMAD R0, R0, UR5, RZ ;  /* 0x0000000500007c24 */ /* 0x004fc6000f8e02ff */
[----:B-1----:R-:W-:-:S13]  /*0080*/  ISETP.GE.AND P0, PT, R9, UR6, PT ;  /* 0x0000000609007c0c */ /* 0x002fda000bf06270 */
[----:B------:R-:W-:Y:S05]  /*0090*/  @P0 EXIT ;  /* 0x000000000000094d */ /* 0x000fea0003800000 */
[----:B------:R-:W0:Y:S01]  /*00a0*/  LDCU UR4, c[0x0][0x384] ;  /* 0x00007080ff0477ac */ /* 0x000e220008000800 */
[----:B------:R-:W1:Y:S01]  /*00b0*/  LDCU.64 UR12, c[0x0][0x358] ;  /* 0x00006b00ff0c77ac */ /* 0x000e620008000a00 */
[----:B0-----:R-:W-:-:S09]  /*00c0*/  UISETP.GT.AND UP0, UPT, UR4, URZ, UPT ;  /* 0x000000ff0400728c */ /* 0x001fd2000bf04270 */
[----:B-1----:R-:W-:Y:S05]  /*00d0*/  BRA.U UP0, `(.L_x_7) ;  /* 0x00000001001c7547 */ /* 0x002fea000b800000 */
[----:B------:R-:W0:Y:S02]  /*00e0*/  LDC.64 R4, c[0x0][0x3a0] ;  /* 0x0000e800ff047b82 */ /* 0x000e240000000a00 */
.L_x_8:
[----:B0-----:R-:W-:Y:S01]  /*00f0*/  IMAD.WIDE R2, R9, 0x4, R4 ;  /* 0x0000000409027825 */ /* 0x001fe200078e0204 */
[----:B------:R-:W-:-:S04]  /*0100*/  IADD3 R9, PT, PT, R0, R9, RZ ;  /* 0x0000000900097210 */ /* 0x000fc80007ffe0ff */
[----:B------:R1:W-:Y:S01]  /*0110*/  STG.E desc[UR12][R2.64], RZ ;  /* 0x000000ff02007986 */ /* 0x0003e2000c10190c */
[----:B------:R-:W-:-:S13]  /*0120*/  ISETP.GE.AND P0, PT, R9, UR6, PT ;  /* 0x0000000609007c0c */ /* 0x000fda000bf06270 */
[----:B-1----:R-:W-:Y:S05]  /*0130*/  @!P0 BRA `(.L_x_8) ;  /* 0xfffffffc00ec8947 */ /* 0x002fea000383ffff */
[----:B------:R-:W-:Y:S05]  /*0140*/  EXIT ;  /* 0x000000000000794d */ /* 0x000fea0003800000 */
.L_x_7:
[----:B------:R-:W0:Y:S01]  /*0150*/  LDCU.64 UR6, c[0x0][0x398] ;  /* 0x00007300ff0677ac */ /* 0x000e220008000a00 */
[----:B------:R-:W-:Y:S02]  /*0160*/  ULOP3.LUT UR9, UR4, 0x7ffffff0, URZ, 0xc0, !UPT ;  /* 0x7ffffff004097892 */ /* 0x000fe4000f8ec0ff */
[----:B------:R-:W-:Y:S02]  /*0170*/  ULOP3.LUT UR8, UR4, 0xf, URZ, 0xc0, !UPT ;  /* 0x0000000f04087892 */ /* 0x000fe4000f8ec0ff */
[----:B------:R-:W-:Y:S02]  /*0180*/  UIADD3 UR11, UPT, UPT, -UR9, URZ, URZ ;  /* 0x000000ff090b7290 */ /* 0x000fe4000fffe1ff */
[----:B0-----:R-:W-:-:S04]  /*0190*/  UIADD3 UR5, UP0, UPT, UR6, 0x20, URZ ;  /* 0x0000002006057890 */ /* 0x001fc8000ff1e0ff */
[----:B------:R-:W-:Y:S02]  /*01a0*/  UIADD3.X UR6, UPT, UPT, URZ, UR7, URZ, UP0, !UPT ;  /* 0x00000007ff067290 */ /* 0x000fe400087fe4ff */
[----:B------:R-:W-:Y:S02]  /*01b0*/  ULOP3.LUT UR7, UR4, 0x7, URZ, 0xc0, !UPT ;  /* 0x0000000704077892 */ /* 0x000fe4000f8ec0ff */
[----:B------:R-:W-:-:S12]  /*01c0*/  ULOP3.LUT UR4, UR4, 0x3, URZ, 0xc0, !UPT ;  /* 0x0000000304047892 */ /* 0x000fd8000f8ec0ff */
.L_x_14:
[----:B------:R-:W0:Y:S01]  /*01d0*/  LDCU UR10, c[0x0][0x384] ;  /* 0x00007080ff0a77ac */ /* 0x000e220008000800 */
[----:B------:R-:W1:Y:S01]  /*01e0*/  LDC.64 R2, c[0x0][0x390] ;  /* 0x0000e400ff027b82 */ /* 0x000e620000000a00 */
[----:B------:R-:W-:Y:S01]  /*01f0*/  HFMA2 R10, -RZ, RZ, 0, 0 ;  /* 0x00000000ff0a7431 */ /* 0x000fe200000001ff */
[----:B---34-:R-:W-:Y:S01]  /*0200*/  MOV R5, RZ ;  /* 0x000000ff00057202 */ /* 0x018fe20000000f00 */
[----:B0-----:R-:W-:Y:S02]  /*0210*/  UISETP.GE.U32.AND UP0, UPT, UR10, 0x10, UPT ;  /* 0x000000100a00788c */ /* 0x001fe4000bf06070 */
[C---:B------:R-:W-:Y:S02]  /*0220*/  IMAD R8, R9.reuse, UR10, RZ ;  /* 0x0000000a09087c24 */ /* 0x040fe4000f8e02ff */
[----:B-1----:R-:W-:-:S05]  /*0230*/  IMAD.WIDE R2, R9, 0x4, R2 ;  /* 0x0000000409027825 */ /* 0x002fca00078e0202 */
[----:B--2---:R-:W-:Y:S05]  /*0240*/  BRA.U !UP0, `(.L_x_9) ;  /* 0x0000000508747547 */ /* 0x004fea000b800000 */
[----:B------:R-:W-:Y:S02]  /*0250*/  MOV R10, RZ ;  /* 0x000000ff000a7202 */ /* 0x000fe40000000f00 */
[----:B------:R-:W-:Y:S02]  /*0260*/  MOV R11, R8 ;  /* 0x00000008000b7202 */ /* 0x000fe40000000f00 */
[----:B------:R-:W-:-:S07]  /*0270*/  MOV R12, UR11 ;  /* 0x0000000b000c7c02 */ /* 0x000fce0008000f00 */
.L_x_10:
[----:B------:R-:W0:Y:S01]  /*0280*/  LDC.64 R4, c[0x0][0x388] ;  /* 0x0000e200ff047b82 */ /* 0x000e220000000a00 */
[----:B------:R-:W2:Y:S01]  /*0290*/  LDG.E R13, desc[UR12][R2.64] ;  /* 0x0000000c020d7981 */ /* 0x000ea2000c1e1900 */
[----:B0-----:R-:W-:-:S05]  /*02a0*/  IMAD.WIDE R4, R11, 0x4, R4 ;  /* 0x000000040b047825 */ /* 0x001fca00078e0204 */
[----:B-1----:R-:W2:Y:S01]  /*02b0*/  LDG.E R20, desc[UR12][R4.64] ;  /* 0x0000000c04147981 */ /* 0x002ea2000c1e1900 */
[----:B------:R-:W-:Y:S02]  /*02c0*/  MOV R6, UR5 ;  /* 0x0000000500067c02 */ /* 0x000fe40008000f00 */
[----:B------:R-:W-:-:S03]  /*02d0*/  MOV R7, UR6 ;  /* 0x0000000600077c02 */ /* 0x000fc60008000f00 */
[----:B------:R-:W-:-:S04]  /*02e0*/  IMAD.WIDE R6, R11, 0x4, R6 ;  /* 0x000000040b067825 */ /* 0x000fc800078e0206 */
[----:B--2---:R-:W-:-:S05]  /*02f0*/  FADD R20, R20, -R13 ;  /* 0x8000000d14147221 */ /* 0x004fca0000000000 */
[----:B------:R0:W-:Y:S04]  /*0300*/  STG.E desc[UR12][R6.64+-0x20], R20 ;  /* 0xffffe01406007986 */ /* 0x0001e8000c10190c */
[----:B------:R-:W2:Y:S04]  /*0310*/  LDG.E R18, desc[UR12][R4.64+0x4] ;  /* 0x0000040c04127981 */ /* 0x000ea8000c1e1900 */
[----:B------:R-:W2:Y:S02]  /*0320*/  LDG.E R13, desc[UR12][R2.64] ;  /* 0x0000000c020d7981 */ /* 0x000ea4000c1e1900 */
[----:B--2---:R-:W-:-:S05]  /*0330*/  FADD R18, R18, -R13 ;  /* 0x8000000d12127221 */ /* 0x004fca0000000000 */
[----:B------:R1:W-:Y:S04]  /*0340*/  STG.E desc[UR12][R6.64+-0x1c], R18 ;  /* 0xffffe41206007986 */ /* 0x0003e8000c10190c */
[----:B------:R-:W2:Y:S04]  /*0350*/  LDG.E R19, desc[UR12][R4.64+0x8] ;  /* 0x0000080c04137981 */ /* 0x000ea8000c1e1900 */
[----:B------:R-:W2:Y:S02]  /*0360*/  LDG.E R14, desc[UR12][R2.64] ;  /* 0x0000000c020e7981 */ /* 0x000ea4000c1e1900 */
[----:B--2---:R-:W-:-:S05]  /*0370*/  FADD R19, R19, -R14 ;  /* 0x8000000e13137221 */ /* 0x004fca0000000000 */
[----:B------:R-:W-:Y:S04]  /*0380*/  STG.E desc[UR12][R6.64+-0x18], R19 ;  /* 0xffffe81306007986 */ /* 0x000fe8000c10190c */
[----:B------:R-:W2:Y:S04]  /*0390*/  LDG.E R13, desc[UR12][R4.64+0xc] ;  /* 0x00000c0c040d7981 */ /* 0x000ea8000c1e1900 */
[----:B------:R-:W2:Y:S02]  /*03a0*/  LDG.E R14, desc[UR12][R2.64] ;  /* 0x0000000c020e7981 */ /* 0x000ea4000c1e1900 */
[----:B--2---:R-:W-:-:S05]  /*03b0*/  FADD R13, R13, -R14 ;  /* 0x8000000e0d0d7221 */ /* 0x004fca0000000000 */
[----:B------:R2:W-:Y:S04]  /*03c0*/  STG.E desc[UR12][R6.64+-0x14], R13 ;  /* 0xffffec0d06007986 */ /* 0x0005e8000c10190c */
[----:B------:R-:W3:Y:S04]  /*03d0*/  LDG.E R16, desc[UR12][R4.64+0x10] ;  /* 0x0000100c04107981 */ /* 0x000ee8000c1e1900 */
[----:B------:R-:W3:Y:S02]  /*03e0*/  LDG.E R15, desc[UR12][R2.64] ;  /* 0x0000000c020f7981 */ /* 0x000ee4000c1e1900 */
[----:B---3--:R-:W-:-:S05]  /*03f0*/  FADD R16, R16, -R15 ;  /* 0x8000000f10107221 */ /* 0x008fca0000000000 */
[----:B------:R-:W-:Y:S04]  /*0400*/  STG.E desc[UR12][R6.64+-0x10], R16 ;  /* 0xfffff01006007986 */ /* 0x000fe8000c10190c */
[----:B------:R-:W3:Y:S04]  /*0410*/  LDG.E R14, desc[UR12][R4.64+0x14] ;  /* 0x0000140c040e7981 */ /* 0x000ee8000c1e1900 */
[----:B------:R-:W3:Y:S02]  /*0420*/  LDG.E R15, desc[UR12][R2.64] ;  /* 0x0000000c020f7981 */ /* 0x000ee4000c1e1900 */
[----:B---3--:R-:W-:-:S05]  /*0430*/  FADD R14, R14, -R15 ;  /* 0x8000000f0e0e7221 */ /* 0x008fca0000000000 */
[----:B------:R3:W-:Y:S04]  /*0440*/  STG.E desc[UR12][R6.64+-0xc], R14 ;  /* 0xfffff40e06007986 */ /* 0x0007e8000c10190c */
[----:B------:R-:W4:Y:S04]  /*0450*/  LDG.E R29, desc[UR12][R4.64+0x18] ;  /* 0x0000180c041d7981 */ /* 0x000f28000c1e1900 */
[----:B------:R-:W4:Y:S02]  /*0460*/  LDG.E R22, desc[UR12][R2.64] ;  /* 0x0000000c02167981 */ /* 0x000f24000c1e1900 */
[----:B----4-:R-:W-:-:S05]  /*0470*/  FADD R29, R29, -R22 ;  /* 0x800000161d1d7221 */ /* 0x010fca0000000000 */
[----:B------:R-:W-:Y:S04]  /*0480*/  STG.E desc[UR12][R6.64+-0x8], R29 ;  /* 0xfffff81d06007986 */ /* 0x000fe8000c10190c */
        /* <DEDUP_REMOVED lines=21> */
[----:B------:R-:W4:Y:S01]  /*05e0*/  LDG.E R22, desc[UR12][R2.64] ;  /* 0x0000000c02167981 */ /* 0x000f22000c1e1900 */
[----:B0-----:R-:W-:Y:S01]  /*05f0*/  FFMA R20, R20, R20, R10 ;  /* 0x0000001414147223 */ /* 0x001fe2000000000a */
[----:B----4-:R-:W-:-:S05]  /*0600*/  FADD R15, R15, -R22 ;  /* 0x800000160f0f7221 */ /* 0x010fca0000000000 */
[----:B------:R0:W-:Y:S04]  /*0610*/  STG.E desc[UR12][R6.64+0x10], R15 ;  /* 0x0000100f06007986 */ /* 0x0001e8000c10190c */
[----:B------:R-:W4:Y:S04]  /*0620*/  LDG.E R10, desc[UR12][R4.64+0x34] ;  /* 0x0000340c040a7981 */ /* 0x000f28000c1e1900 */
[----:B------:R-:W4:Y:S01]  /*0630*/  LDG.E R22, desc[UR12][R2.64] ;  /* 0x0000000c02167981 */ /* 0x000f22000c1e1900 */
[----:B------:R-:W-:Y:S01]  /*0640*/  FFMA R24, R18, R18, R20 ;  /* 0x0000001212187223 */ /* 0x000fe20000000014 */
[----:B----4-:R-:W-:-:S05]  /*0650*/  FADD R10, R10, -R22 ;  /* 0x800000160a0a7221 */ /* 0x010fca0000000000 */
[----:B------:R4:W-:Y:S04]  /*0660*/  STG.E desc[UR12][R6.64+0x14], R10 ;  /* 0x0000140a06007986 */ /* 0x0009e8000c10190c */
[----:B-1----:R-:W5:Y:S04]  /*0670*/  LDG.E R18, desc[UR12][R4.64+0x38] ;  /* 0x0000380c04127981 */ /* 0x002f68000c1e1900 */
[----:B------:R-:W5:Y:S01]  /*0680*/  LDG.E R20, desc[UR12][R2.64] ;  /* 0x0000000c02147981 */ /* 0x000f62000c1e1900 */
[----:B------:R-:W-:-:S04]  /*0690*/  FFMA R24, R19, R19, R24 ;  /* 0x0000001313187223 */ /* 0x000fc80000000018 */
[----:B--2---:R-:W-:-:S04]  /*06a0*/  FFMA R13, R13, R13, R24 ;  /* 0x0000000d0d0d7223 */ /* 0x004fc80000000018 */
[----:B------:R-:W-:Y:S01]  /*06b0*/  FFMA R13, R16, R16, R13 ;  /* 0x00000010100d7223 */ /* 0x000fe2000000000d */
[----:B-----5:R-:W-:-:S05]  /*06c0*/  FADD R18, R18, -R20 ;  /* 0x8000001412127221 */ /* 0x020fca0000000000 */
[----:B------:R1:W-:Y:S04]  /*06d0*/  STG.E desc[UR12][R6.64+0x18], R18 ;  /* 0x0000181206007986 */ /* 0x0003e8000c10190c */
[----:B------:R-:W2:Y:S04]  /*06e0*/  LDG.E R22, desc[UR12][R4.64+0x3c] ;  /* 0x00003c0c04167981 */ /* 0x000ea8000c1e1900 */
[----:B------:R-:W2:Y:S01]  /*06f0*/  LDG.E R20, desc[UR12][R2.64] ;  /* 0x0000000c02147981 */ /* 0x000ea2000c1e1900 */
[----:B---3--:R-:W-:-:S04]  /*0700*/  FFMA R14, R14, R14, R13 ;  /* 0x0000000e0e0e7223 */ /* 0x008fc8000000000d */
[----:B------:R-:W-:-:S04]  /*0710*/  FFMA R14, R29, R29, R14 ;  /* 0x0000001d1d0e7223 */ /* 0x000fc8000000000e */
[----:B------:R-:W-:-:S04]  /*0720*/  FFMA R14, R27, R27, R14 ;  /* 0x0000001b1b0e7223 */ /* 0x000fc8000000000e */
[----:B------:R-:W-:-:S04]  /*0730*/  FFMA R14, R25, R25, R14 ;  /* 0x00000019190e7223 */ /* 0x000fc8000000000e */
[----:B------:R-:W-:Y:S01]  /*0740*/  FFMA R14, R23, R23, R14 ;  /* 0x00000017170e7223 */ /* 0x000fe2000000000e */
[----:B------:R-:W-:-:S03]  /*0750*/  IADD3 R12, PT, PT, R12, 0x10, RZ ;  /* 0x000000100c0c7810 */ /* 0x000fc60007ffe0ff */
[----:B------:R-:W-:Y:S01]  /*0760*/  FFMA R14, R21, R21, R14 ;  /* 0x00000015150e7223 */ /* 0x000fe2000000000e */
[----:B------:R-:W-:-:S03]  /*0770*/  ISETP.NE.AND P0, PT, R12, RZ, PT ;  /* 0x000000ff0c00720c */ /* 0x000fc60003f05270 */
[----:B------:R-:W-:-:S04]  /*0780*/  FFMA R14, R17, R17, R14 ;  /* 0x00000011110e7223 */ /* 0x000fc8000000000e */
[----:B0-----:R-:W-:-:S04]  /*0790*/  FFMA R15, R15, R15, R14 ;  /* 0x0000000f0f0f7223 */ /* 0x001fc8000000000e */
[----:B------:R-:W-:-:S04]  /*07a0*/  FFMA R15, R10, R10, R15 ;  /* 0x0000000a0a0f7223 */ /* 0x000fc8000000000f */
[----:B------:R-:W-:Y:S01]  /*07b0*/  FFMA R15, R18, R18, R15 ;  /* 0x00000012120f7223 */ /* 0x000fe2000000000f */
[----:B------:R-:W-:Y:S01]  /*07c0*/  IADD3 R11, PT, PT, R11, 0x10, RZ ;  /* 0x000000100b0b7810 */ /* 0x000fe20007ffe0ff */
[----:B--2---:R-:W-:-:S05]  /*07d0*/  FADD R20, R22, -R20 ;  /* 0x8000001416147221 */ /* 0x004fca0000000000 */
[----:B------:R1:W-:Y:S01]  /*07e0*/  STG.E desc[UR12][R6.64+0x1c], R20 ;  /* 0x00001c1406007986 */ /* 0x0003e2000c10190c */
[----:B----4-:R-:W-:Y:S01]  /*07f0*/  FFMA R10, R20, R20, R15 ;  /* 0x00000014140a7223 */ /* 0x010fe2000000000f */
[----:B------:R-:W-:Y:S06]  /*0800*/  @P0 BRA `(.L_x_10) ;  /* 0xfffffff8009c0947 */ /* 0x000fec000383ffff */
[----:B------:R-:W-:-:S07]  /*0810*/  MOV R5, UR9 ;  /* 0x0000000900057c02 */ /* 0x000fce0008000f00 */
.L_x_9:
[----:B------:R-:W-:-:S09]  /*0820*/  UISETP.NE.AND UP0, UPT, UR8, URZ, UPT ;  /* 0x000000ff0800728c */ /* 0x000fd2000bf05270 */
[----:B------:R-:W-:Y:S05]  /*0830*/  BRA.U !UP0, `(.L_x_11) ;  /* 0x0000000508a87547 */ /* 0x000fea000b800000 */
[----:B------:R-:W-:Y:S02]  /*0840*/  UIADD3 UR10, UPT, UPT, UR8, -0x1, URZ ;  /* 0xffffffff080a7890 */ /* 0x000fe4000fffe0ff */
[----:B------:R-:W-:Y:S02]  /*0850*/  UISETP.NE.AND UP1, UPT, UR7, URZ, UPT ;  /* 0x000000ff0700728c */ /* 0x000fe4000bf25270 */
[----:B------:R-:W-:-:S09]  /*0860*/  UISETP.GE.U32.AND UP0, UPT, UR10, 0x7, UPT ;  /* 0x000000070a00788c */ /* 0x000fd2000bf06070 */
[----:B------:R-:W-:Y:S05]  /*0870*/  BRA.U !UP0, `(.L_x_12) ;  /* 0x0000000108b87547 */ /* 0x000fea000b800000 */
[----:B-1----:R-:W0:Y:S01]  /*0880*/  LDC.64 R6, c[0x0][0x388] ;  /* 0x0000e200ff067b82 */ /* 0x002e220000000a00 */
[----:B------:R-:W-:Y:S01]  /*0890*/  IADD3 R11, PT, PT, R8, R5, RZ ;  /* 0x00000005080b7210 */ /* 0x000fe20007ffe0ff */
[----:B------:R-:W2:Y:S06]  /*08a0*/  LDG.E R15, desc[UR12][R2.64] ;  /* 0x0000000c020f7981 */ /* 0x000eac000c1e1900 */
[----:B------:R-:W1:Y:S01]  /*08b0*/  LDC.64 R12, c[0x0][0x398] ;  /* 0x0000e600ff0c7b82 */ /* 0x000e620000000a00 */
[----:B0-----:R-:W-:-:S05]  /*08c0*/  IMAD.WIDE R6, R11, 0x4, R6 ;  /* 0x000000040b067825 */ /* 0x001fca00078e0206 */
[----:B------:R-:W2:Y:S01]  /*08d0*/  LDG.E R4, desc[UR12][R6.64] ;  /* 0x0000000c06047981 */ /* 0x000ea2000c1e1900 */
[----:B-1----:R-:W-:-:S04]  /*08e0*/  IMAD.WIDE R12, R11, 0x4, R12 ;  /* 0x000000040b0c7825 */ /* 0x002fc800078e020c */
        /* <DEDUP_REMOVED lines=27> */
[----:B------:R-:W2:Y:S01]  /*0aa0*/  LDG.E R27, desc[UR12][R2.64] ;  /* 0x0000000c021b7981 */ /* 0x000ea2000c1e1900 */
[----:B------:R-:W-:-:S04]  /*0ab0*/  FFMA R10, R11, R11, R10 ;  /* 0x0000000b0b0a7223 */ /* 0x000fc8000000000a */
[----:B------:R-:W-:-:S04]  /*0ac0*/  FFMA R10, R15, R15, R10 ;  /* 0x0000000f0f0a7223 */ /* 0x000fc8000000000a */
[----:B------:R-:W-:-:S04]  /*0ad0*/  FFMA R10, R17, R17, R10 ;  /* 0x00000011110a7223 */ /* 0x000fc8000000000a */
[----:B------:R-:W-:-:S04]  /*0ae0*/  FFMA R10, R19, R19, R10 ;  /* 0x00000013130a7223 */ /* 0x000fc8000000000a */
[----:B------:R-:W-:-:S04]  /*0af0*/  FFMA R10, R21, R21, R10 ;  /* 0x00000015150a7223 */ /* 0x000fc8000000000a */
[----:B------:R-:W-:-:S04]  /*0b00*/  FFMA R10, R23, R23, R10 ;  /* 0x00000017170a7223 */ /* 0x000fc8000000000a */
[----:B------:R-:W-:Y:S01]  /*0b10*/  FFMA R10, R25, R25, R10 ;  /* 0x00000019190a7223 */ /* 0x000fe2000000000a */
[----:B------:R-:W-:Y:S01]  /*0b20*/  IADD3 R5, PT, PT, R5, 0x8, RZ ;  /* 0x0000000805057810 */ /* 0x000fe20007ffe0ff */
[----:B--2---:R-:W-:-:S05]  /*0b30*/  FADD R27, R4, -R27 ;  /* 0x8000001b041b7221 */ /* 0x004fca0000000000 */
[----:B------:R0:W-:Y:S01]  /*0b40*/  STG.E desc[UR12][R12.64+0x1c], R27 ;  /* 0x00001c1b0c007986 */ /* 0x0001e2000c10190c */
[----:B------:R-:W-:-:S07]  /*0b50*/  FFMA R10, R27, R27, R10 ;  /* 0x0000001b1b0a7223 */ /* 0x000fce000000000a */
.L_x_12:
[----:B------:R-:W-:Y:S05]  /*0b60*/  BRA.U !UP1, `(.L_x_11) ;  /* 0x0000000109dc7547 */ /* 0x000fea000b800000 */
[----:B------:R-:W-:Y:S02]  /*0b70*/  UIADD3 UR10, UPT, UPT, UR7, -0x1, URZ ;  /* 0xffffffff070a7890 */ /* 0x000fe4000fffe0ff */
[----:B------:R-:W-:Y:S02]  /*0b80*/  UISETP.NE.AND UP1, UPT, UR4, URZ, UPT ;  /* 0x000000ff0400728c */ /* 0x000fe4000bf25270 */
[----:B------:R-:W-:-:S09]  /*0b90*/  UISETP.GE.U32.AND UP0, UPT, UR10, 0x3, UPT ;  /* 0x000000030a00788c */ /* 0x000fd2000bf06070 */
[----:B------:R-:W-:Y:S05]  /*0ba0*/  BRA.U !UP0, `(.L_x_13) ;  /* 0x0000000108687547 */ /* 0x000fea000b800000 */
[----:B-1----:R-:W1:Y:S01]  /*0bb0*/  LDC.64 R6, c[0x0][0x388] ;  /* 0x0000e200ff067b82 */ /* 0x002e620000000a00 */
[----:B0-----:R-:W-:Y:S01]  /*0bc0*/  IADD3 R15, PT, PT, R8, R5, RZ ;  /* 0x00000005080f7210 */ /* 0x001fe20007ffe0ff */
[----:B------:R-:W2:Y:S06]  /*0bd0*/  LDG.E R11, desc[UR12][R2.64] ;  /* 0x0000000c020b7981 */ /* 0x000eac000c1e1900 */
[----:B------:R-:W0:Y:S01]  /*0be0*/  LDC.64 R12, c[0x0][0x398] ;  /* 0x0000e600ff0c7b82 */ /* 0x000e220000000a00 */
[----:B-1----:R-:W-:-:S05]  /*0bf0*/  IMAD.WIDE R6, R15, 0x4, R6 ;  /* 0x000000040f067825 */ /* 0x002fca00078e0206 */
[----:B------:R-:W2:Y:S01]  /*0c00*/  LDG.E R4, desc[UR12][R6.64] ;  /* 0x0000000c06047981 */ /* 0x000ea2000c1e1900 */
[----:B0-----:R-:W-:-:S04]  /*0c10*/  IMAD.WIDE R12, R15, 0x4, R12 ;  /* 0x000000040f0c7825 */ /* 0x001fc800078e020c */
[----:B--2---:R-:W-:-:S05]  /*0c20*/  FADD R11, R4, -R11 ;  /* 0x8000000b040b7221 */ /* 0x004fca0000000000 */
[----:B------:R2:W-:Y:S04]  /*0c30*/  STG.E desc[UR12][R12.64], R11 ;  /* 0x0000000b0c007986 */ /* 0x0005e8000c10190c */
[----:B------:R-:W3:Y:S04]  /*0c40*/  LDG.E R4, desc[UR12][R6.64+0x4] ;  /* 0x0000040c06047981 */ /* 0x000ee8000c1e1900 */
[----:B------:R-:W3:Y:S02]  /*0c50*/  LDG.E R15, desc[UR12][R2.64] ;  /* 0x0000000c020f7981 */ /* 0x000ee4000c1e1900 */
[----:B---3--:R-:W-:-:S05]  /*0c60*/  FADD R15, R4, -R15 ;  /* 0x8000000f040f7221 */ /* 0x008fca0000000000 */
[----:B------:R2:W-:Y:S04]  /*0c70*/  STG.E desc[UR12][R12.64+0x4], R15 ;  /* 0x0000040f0c007986 */ /* 0x0005e8000c10190c */
[----:B------:R-:W3:Y:S04]  /*0c80*/  LDG.E R4, desc[UR12][R6.64+0x8] ;  /* 0x0000080c06047981 */ /* 0x000ee8000c1e1900 */
[----:B------:R-:W3:Y:S02]  /*0c90*/  LDG.E R17, desc[UR12][R2.64] ;  /* 0x0000000c02117981 */ /* 0x000ee4000c1e1900 */
[----:B---3--:R-:W-:-:S05]  /*0ca0*/  FADD R17, R4, -R17 ;  /* 0x8000001104117221 */ /* 0x008fca0000000000 */
[----:B------:R2:W-:Y:S04]  /*0cb0*/  STG.E desc[UR12][R12.64+0x8], R17 ;  /* 0x000008110c007986 */ /* 0x0005e8000c10190c */
[----:B------:R-:W3:Y:S04]  /*0cc0*/  LDG.E R4, desc[UR12][R6.64+0xc] ;  /* 0x00000c0c06047981 */ /* 0x000ee8000c1e1900 */
[----:B------:R-:W3:Y:S01]  /*0cd0*/  LDG.E R19, desc[UR12][R2.64] ;  /* 0x0000000c02137981 */ /* 0x000ee2000c1e1900 */
[----:B------:R-:W-:-:S04]  /*0ce0*/  FFMA R10, R11, R11, R10 ;  /* 0x0000000b0b0a7223 */ /* 0x000fc8000000000a */
[----:B------:R-:W-:-:S04]  /*0cf0*/  FFMA R10, R15, R15, R10 ;  /* 0x0000000f0f0a7223 */ /* 0x000fc8000000000a */
[----:B------:R-:W-:Y:S01]  /*0d00*/  FFMA R10, R17, R17, R10 ;  /* 0x00000011110a7223 */ /* 0x000fe2000000000a */
[----:B------:R-:W-:Y:S01]  /*0d10*/  IADD3 R5, PT, PT, R5, 0x4, RZ ;  /* 0x0000000405057810 */ /* 0x000fe20007ffe0ff */
[----:B---3--:R-:W-:-:S05]  /*0d20*/  FADD R19, R4, -R19 ;  /* 0x8000001304137221 */ /* 0x008fca0000000000 */
[----:B------:R2:W-:Y:S01]  /*0d30*/  STG.E desc[UR12][R12.64+0xc], R19 ;  /* 0x00000c130c007986 */ /* 0x0005e2000c10190c */
[----:B------:R-:W-:-:S07]  /*0d40*/  FFMA R10, R19, R19, R10 ;  /* 0x00000013130a7223 */ /* 0x000fce000000000a */
.L_x_13:
[----:B------:R-:W-:Y:S05]  /*0d50*/  BRA.U !UP1, `(.L_x_11) ;  /* 0x0000000109607547 */ /* 0x000fea000b800000 */
[----:B-1----:R-:W1:Y:S01]  /*0d60*/  LDC.64 R6, c[0x0][0x388] ;  /* 0x0000e200ff067b82 */ /* 0x002e620000000a00 */
[----:B0-2---:R-:W-:Y:S01]  /*0d70*/  IADD3 R11, PT, PT, R8, R5, RZ ;  /* 0x00000005080b7210 */ /* 0x005fe20007ffe0ff */
[----:B------:R-:W2:Y:S06]  /*0d80*/  LDG.E R13, desc[UR12][R2.64] ;  /* 0x0000000c020d7981 */ /* 0x000eac000c1e1900 */
[----:B------:R-:W0:Y:S01]  /*0d90*/  LDC.64 R4, c[0x0][0x398] ;  /* 0x0000e600ff047b82 */ /* 0x000e220000000a00 */
[----:B-1----:R-:W-:-:S05]  /*0da0*/  IMAD.WIDE R6, R11, 0x4, R6 ;  /* 0x000000040b067825 */ /* 0x002fca00078e0206 */
[----:B------:R-:W2:Y:S01]  /*0db0*/  LDG.E R8, desc[UR12][R6.64] ;  /* 0x0000000c06087981 */ /* 0x000ea2000c1e1900 */
[----:B0-----:R-:W-:Y:S01]  /*0dc0*/  IMAD.WIDE R4, R11, 0x4, R4 ;  /* 0x000000040b047825 */ /* 0x001fe200078e0204 */
[----:B------:R-:W-:-:S03]  /*0dd0*/  UISETP.NE.AND UP0, UPT, UR4, 0x1, UPT ;  /* 0x000000010400788c */ /* 0x000fc6000bf05270 */
[----:B--2---:R-:W-:-:S05]  /*0de0*/  FADD R13, R8, -R13 ;  /* 0x8000000d080d7221 */ /* 0x004fca0000000000 */
[----:B------:R3:W-:Y:S01]  /*0df0*/  STG.E desc[UR12][R4.64], R13 ;  /* 0x0000000d04007986 */ /* 0x0007e2000c10190c */
[----:B------:R-:W-:Y:S01]  /*0e00*/  FFMA R10, R13, R13, R10 ;  /* 0x0000000d0d0a7223 */ /* 0x000fe2000000000a */
[----:B------:R-:W-:Y:S06]  /*0e10*/  BRA.U !UP0, `(.L_x_11) ;  /* 0x0000000108307547 */ /* 0x000fec000b800000 */
[----:B------:R-:W2:Y:S04]  /*0e20*/  LDG.E R8, desc[UR12][R6.64+0x4] ;  /* 0x0000040c06087981 */ /* 0x000ea8000c1e1900 */
[----:B------:R-:W2:Y:S01]  /*0e30*/  LDG.E R11, desc[UR12][R2.64] ;  /* 0x0000000c020b7981 */ /* 0x000ea2000c1e1900 */
[----:B------:R-:W-:Y:S01]  /*0e40*/  UISETP.NE.AND UP0, UPT, UR4, 0x2, UPT ;  /* 0x000000020400788c */ /* 0x000fe2000bf05270 */
[----:B--2---:R-:W-:-:S04]  /*0e50*/  FADD R11, R8, -R11 ;  /* 0x8000000b080b7221 */ /* 0x004fc80000000000 */
[----:B------:R-:W-:Y:S01]  /*0e60*/  FFMA R10, R11, R11, R10 ;  /* 0x0000000b0b0a7223 */ /* 0x000fe2000000000a */
[----:B------:R4:W-:Y:S03]  /*0e70*/  STG.E desc[UR12][R4.64+0x4], R11 ;  /* 0x0000040b04007986 */ /* 0x0009e6000c10190c */
[----:B------:R-:W-:Y:S05]  /*0e80*/  BRA.U !UP0, `(.L_x_11) ;  /* 0x0000000108147547 */ /* 0x000fea000b800000 */
[----:B------:R-:W4:Y:S04]  /*0e90*/  LDG.E R6, desc[UR12][R6.64+0x8] ;  /* 0x0000080c06067981 */ /* 0x000f28000c1e1900 */
[----:B------:R-:W4:Y:S02]  /*0ea0*/  LDG.E R3, desc[UR12][R2.64] ;  /* 0x0000000c02037981 */ /* 0x000f24000c1e1900 */
[----:B----4-:R-:W-:-:S04]  /*0eb0*/  FADD R11, R6, -R3 ;  /* 0x80000003060b7221 */ /* 0x010fc80000000000 */
[----:B------:R-:W-:Y:S01]  /*0ec0*/  FFMA R10, R11, R11, R10 ;  /* 0x0000000b0b0a7223 */ /* 0x000fe2000000000a */
[----:B------:R0:W-:Y:S06]  /*0ed0*/  STG.E desc[UR12][R4.64+0x8], R11 ;  /* 0x0000080b04007986 */ /* 0x0001ec000c10190c */
.L_x_11:
[----:B------:R-:W5:Y:S01]  /*0ee0*/  LDC.64 R2, c[0x0][0x3a0] ;  /* 0x0000e800ff027b82 */ /* 0x000f620000000a00 */
[----:B------:R-:W1:Y:S01]  /*0ef0*/  LDCU UR10, c[0x0][0x380] ;  /* 0x00007000ff0a77ac */ /* 0x000e620008000800 */
[----:B-----5:R-:W-:Y:S01]  /*0f00*/  IMAD.WIDE R2, R9, 0x4, R2 ;  /* 0x0000000409027825 */ /* 0x020fe200078e0202 */
[----:B------:R-:W-:-:S04]  /*0f10*/  IADD3 R9, PT, PT, R0, R9, RZ ;  /* 0x0000000900097210 */ /* 0x000fc80007ffe0ff */
[----:B------:R0:W-:Y:S01]  /*0f20*/  STG.E desc[UR12][R2.64], R10 ;  /* 0x0000000a02007986 */ /* 0x0001e2000c10190c */
[----:B-1----:R-:W-:-:S13]  /*0f30*/  ISETP.GE.AND P0, PT, R9, UR10, PT ;  /* 0x0000000a09007c0c */ /* 0x002fda000bf06270 */
[----:B0-----:R-:W-:Y:S05]  /*0f40*/  @!P0 BRA `(.L_x_14) ;  /* 0xfffffff000a08947 */ /* 0x001fea000383ffff */
[----:B------:R-:W-:Y:S05]  /*0f50*/  EXIT ;  /* 0x000000000000794d */ /* 0x000fea0003800000 */
.L_x_15:
        /* <DEDUP_REMOVED lines=10> */
.L_x_41:


//--------------------- .text._Z13compute_meansiiPKfPf --------------------------
	.section	.text._Z13compute_meansiiPKfPf,"ax",@progbits
	.align	128
        .global         _Z13compute_meansiiPKfPf
        .type           _Z13compute_meansiiPKfPf,@function
        .size           _Z13compute_meansiiPKfPf,(.L_x_39 - _Z13compute_meansiiPKfPf)
        .other          _Z13compute_meansiiPKfPf,@"STO_CUDA_ENTRY STV_DEFAULT"
_Z13compute_meansiiPKfPf:
.text._Z13compute_meansiiPKfPf:
        /* <DEDUP_REMOVED lines=10> */
[----:B------:R-:W0:Y:S01]  /*00a0*/  LDC R7, c[0x0][0x384] ;  /* 0x0000e100ff077b82 */ /* 0x000e220000000800 */
[----:B------:R-:W1:Y:S01]  /*00b0*/  LDCU.64 UR6, c[0x0][0x358] ;  /* 0x00006b00ff0677ac */ /* 0x000e620008000a00 */
[----:B0-----:R-:W-:Y:S02]  /*00c0*/  ISETP.GE.AND P0, PT, R7, 0x1, PT ;  /* 0x000000010700780c */ /* 0x001fe40003f06270 */
[----:B------:R-:W-:-:S11]  /*00d0*/  I2FP.F32.S32 R0, R7 ;  /* 0x0000000700007245 */ /* 0x000fd60000201400 */
[----:B-1----:R-:W-:Y:S05]  /*00e0*/  @!P0 BRA `(.L_x_16) ;  /* 0x0000000800188947 */ /* 0x002fea0003800000 */
[----:B------:R-:W0:Y:S01]  /*00f0*/  LDCU.64 UR4, c[0x0][0x388] ;  /* 0x00007100ff0477ac */ /* 0x000e220008000a00 */
[C---:B------:R-:W-:Y:S02]  /*0100*/  LOP3.LUT R19, R7.reuse, 0xf, RZ, 0xc0, !PT ;  /* 0x0000000f07137812 */ /* 0x040fe400078ec0ff */
[C---:B------:R-:W-:Y:S02]  /*0110*/  LOP3.LUT R20, R7.reuse, 0x7, RZ, 0xc0, !PT ;  /* 0x0000000707147812 */ /* 0x040fe400078ec0ff */
[----:B------:R-:W-:Y:S01]  /*0120*/  LOP3.LUT R6, R7, 0x7ffffff0, RZ, 0xc0, !PT ;  /* 0x7ffffff007067812 */ /* 0x000fe200078ec0ff */
[----:B------:R-:W-:Y:S01]  /*0130*/  VIADD R21, R19, 0xffffffff ;  /* 0xffffffff13157836 */ /* 0x000fe20000000000 */
[----:B------:R-:W-:Y:S01]  /*0140*/  LOP3.LUT R7, R7, 0x3, RZ, 0xc0, !PT ;  /* 0x0000000307077812 */ /* 0x000fe200078ec0ff */
[----:B------:R-:W-:Y:S01]  /*0150*/  VIADD R22, R20, 0xffffffff ;  /* 0xffffffff14167836 */ /* 0x000fe20000000000 */
[----:B------:R-:W-:Y:S01]  /*0160*/  IADD3 R8, PT, PT, -R6, RZ, RZ ;  /* 0x000000ff06087210 */ /* 0x000fe20007ffe1ff */
[----:B0-----:R-:W-:-:S04]  /*0170*/  UIADD3 UR4, UP0, UPT, UR4, 0x20, URZ ;  /* 0x0000002004047890 */ /* 0x001fc8000ff1e0ff */
[----:B------:R-:W-:-:S12]  /*0180*/  UIADD3.X UR5, UPT, UPT, URZ, UR5, URZ, UP0, !UPT ;  /* 0x00000005ff057290 */ /* 0x000fd800087fe4ff */
.L_x_24:
[----:B------:R-:W0:Y:S01]  /*0190*/  LDCU UR8, c[0x0][0x384] ;  /* 0x00007080ff0877ac */ /* 0x000e220008000800 */
[----:B------:R-:W-:Y:S02]  /*01a0*/  HFMA2 R9, -RZ, RZ, 0, 0 ;  /* 0x00000000ff097431 */ /* 0x000fe400000001ff */
[----:B------:R-:W-:Y:S01]  /*01b0*/  IMAD.MOV.U32 R17, RZ, RZ, RZ ;  /* 0x000000ffff117224 */ /* 0x000fe200078e00ff */
[----:B0-----:R-:W-:Y:S02]  /*01c0*/  UISETP.GE.U32.AND UP0, UPT, UR8, 0x10, UPT ;  /* 0x000000100800788c */ /* 0x001fe4000bf06070 */
[----:B------:R-:W-:-:S07]  /*01d0*/  IMAD R10, R5, UR8, RZ ;  /* 0x00000008050a7c24 */ /* 0x000fce000f8e02ff */
[----:B------:R-:W-:Y:S05]  /*01e0*/  BRA.U !UP0, `(.L_x_17) ;  /* 0x0000000108ac7547 */ /* 0x000fea000b800000 */
[----:B------:R-:W-:Y:S01]  /*01f0*/  IMAD.MOV.U32 R17, RZ, RZ, RZ ;  /* 0x000000ffff117224 */ /* 0x000fe200078e00ff */
[----:B------:R-:W-:Y:S01]  /*0200*/  MOV R11, R10 ;  /* 0x0000000a000b7202 */ /* 0x000fe20000000f00 */
[----:B------:R-:W-:-:S07]  /*0210*/  IMAD.MOV.U32 R9, RZ, RZ, R8 ;  /* 0x000000ffff097224 */ /* 0x000fce00078e0008 */
.L_x_18:
[----:B------:R-:W-:Y:S01]  /*0220*/  MOV R2, UR4 ;  /* 0x0000000400027c02 */ /* 0x000fe20008000f00 */
[----:B------:R-:W-:-:S04]  /*0230*/  IMAD.U32 R3, RZ, RZ, UR5 ;  /* 0x00000005ff037e24 */ /* 0x000fc8000f8e00ff */
[----:B------:R-:W-:-:S05]  /*0240*/  IMAD.WIDE R2, R11, 0x4, R2 ;  /* 0x000000040b027825 */ /* 0x000fca00078e0202 */
[----:B------:R-:W2:Y:S04]  /*0250*/  LDG.E R26, desc[UR6][R2.64+-0x20] ;  /* 0xffffe006021a7981 */ /* 0x000ea8000c1e1900 */
[----:B------:R-:W3:Y:S04]  /*0260*/  LDG.E R25, desc[UR6][R2.64+-0x1c] ;  /* 0xffffe40602197981 */ /* 0x000ee8000c1e1900 */
[----:B------:R-:W4:Y:S04]  /*0270*/  LDG.E R24, desc[UR6][R2.64+-0x18] ;  /* 0xffffe80602187981 */ /* 0x000f28000c1e1900 */
[----:B------:R-:W5:Y:S04]  /*0280*/  LDG.E R23, desc[UR6][R2.64+-0x14] ;  /* 0xffffec0602177981 */ /* 0x000f68000c1e1900 */
[----:B------:R-:W5:Y:S04]  /*0290*/  LDG.E R18, desc[UR6][R2.64+-0x10] ;  /* 0xfffff00602127981 */ /* 0x000f68000c1e1900 */
[----:B------:R-:W5:Y:S04]  /*02a0*/  LDG.E R16, desc[UR6][R2.64+-0xc] ;  /* 0xfffff40602107981 */ /* 0x000f68000c1e1900 */
[----:B------:R-:W5:Y:S04]  /*02b0*/  LDG.E R15, desc[UR6][R2.64+-0x8] ;  /* 0xfffff806020f7981 */ /* 0x000f68000c1e1900 */
[----:B------:R-:W5:Y:S04]  /*02c0*/  LDG.E R14, desc[UR6][R2.64+-0x4] ;  /* 0xfffffc06020e7981 */ /* 0x000f68000c1e1900 */
[----:B------:R-:W5:Y:S04]  /*02d0*/  LDG.E R13, desc[UR6][R2.64] ;  /* 0x00000006020d7981 */ /* 0x000f68000c1e1900 */
[----:B------:R-:W5:Y:S01]  /*02e0*/  LDG.E R12, desc[UR6][R2.64+0x4] ;  /* 0x00000406020c7981 */ /* 0x000f62000c1e1900 */
[----:B--2---:R-:W-:-:S03]  /*02f0*/  FADD R26, R26, R17 ;  /* 0x000000111a1a7221 */ /* 0x004fc60000000000 */
[----:B------:R-:W2:Y:S01]  /*0300*/  LDG.E R17, desc[UR6][R2.64+0x8] ;  /* 0x0000080602117981 */ /* 0x000ea2000c1e1900 */
[----:B---3--:R-:W-:-:S03]  /*0310*/  FADD R27, R26, R25 ;  /* 0x000000191a1b7221 */ /* 0x008fc60000000000 */
[----:B------:R-:W3:Y:S01]  /*0320*/  LDG.E R25, desc[UR6][R2.64+0xc] ;  /* 0x00000c0602197981 */ /* 0x000ee2000c1e1900 */
[----:B----4-:R-:W-:-:S03]  /*0330*/  FADD R26, R27, R24 ;  /* 0x000000181b1a7221 */ /* 0x010fc60000000000 */
[----:B------:R-:W4:Y:S01]  /*0340*/  LDG.E R24, desc[UR6][R2.64+0x10] ;  /* 0x0000100602187981 */ /* 0x000f22000c1e1900 */
[----:B-----5:R-:W-:-:S03]  /*0350*/  FADD R27, R26, R23 ;  /* 0x000000171a1b7221 */ /* 0x020fc60000000000 */
[----:B------:R-:W5:Y:S01]  /*0360*/  LDG.E R23, desc[UR6][R2.64+0x14] ;  /* 0x0000140602177981 */ /* 0x000f62000c1e1900 */
[----:B------:R-:W-:-:S03]  /*0370*/  FADD R27, R27, R18 ;  /* 0x000000121b1b7221 */ /* 0x000fc60000000000 */
[----:B------:R-:W5:Y:S04]  /*0380*/  LDG.E R18, desc[UR6][R2.64+0x18] ;  /* 0x0000180602127981 */ /* 0x000f68000c1e1900 */
[----:B------:R-:W5:Y:S01]  /*0390*/  LDG.E R26, desc[UR6][R2.64+0x1c] ;  /* 0x00001c06021a7981 */ /* 0x000f62000c1e1900 */
[----:B------:R-:W-:Y:S01]  /*03a0*/  FADD R16, R27, R16 ;  /* 0x000000101b107221 */ /* 0x000fe20000000000 */
[----:B------:R-:W-:Y:S01]  /*03b0*/  IADD3 R9, PT, PT, R9, 0x10, RZ ;  /* 0x0000001009097810 */ /* 0x000fe20007ffe0ff */
[----:B------:R-:W-:Y:S02]  /*03c0*/  VIADD R11, R11, 0x10 ;  /* 0x000000100b0b7836 */ /* 0x000fe40000000000 */
[----:B------:R-:W-:Y:S01]  /*03d0*/  FADD R15, R16, R15 ;  /* 0x0000000f100f7221 */ /* 0x000fe20000000000 */
[----:B------:R-:W-:-:S03]  /*03e0*/  ISETP.NE.AND P0, PT, R9, RZ, PT ;  /* 0x000000ff0900720c */ /* 0x000fc60003f05270 */
[----:B------:R-:W-:-:S04]  /*03f0*/  FADD R14, R15, R14 ;  /* 0x0000000e0f0e7221 */ /* 0x000fc80000000000 */
[----:B------:R-:W-:-:S04]  /*0400*/  FADD R13, R14, R13 ;  /* 0x0000000d0e0d7221 */ /* 0x000fc80000000000 */
[----:B------:R-:W-:-:S04]  /*0410*/  FADD R12, R13, R12 ;  /* 0x0000000c0d0c7221 */ /* 0x000fc80000000000 */
[----:B--2---:R-:W-:-:S04]  /*0420*/  FADD R12, R12, R17 ;  /* 0x000000110c0c7221 */ /* 0x004fc80000000000 */
[----:B---3--:R-:W-:-:S04]  /*0430*/  FADD R25, R12, R25 ;  /* 0x000000190c197221 */ /* 0x008fc80000000000 */
[----:B----4-:R-:W-:-:S04]  /*0440*/  FADD R24, R25, R24 ;  /* 0x0000001819187221 */ /* 0x010fc80000000000 */
[----:B-----5:R-:W-:-:S04]  /*0450*/  FADD R23, R24, R23 ;  /* 0x0000001718177221 */ /* 0x020fc80000000000 */
[----:B------:R-:W-:-:S04]  /*0460*/  FADD R23, R23, R18 ;  /* 0x0000001217177221 */ /* 0x000fc80000000000 */
[----:B------:R-:W-:Y:S01]  /*0470*/  FADD R17, R23, R26 ;  /* 0x0000001a17117221 */ /* 0x000fe20000000000 */
[----:B------:R-:W-:Y:S06]  /*0480*/  @P0 BRA `(.L_x_18) ;  /* 0xfffffffc00640947 */ /* 0x000fec000383ffff */
[----:B------:R-:W-:-:S07]  /*0490*/  MOV R9, R6 ;  /* 0x0000000600097202 */ /* 0x000fce0000000f00 */
.L_x_17:
[----:B------:R-:W-:-:S13]  /*04a0*/  ISETP.NE.AND P0, PT, R19, RZ, PT ;  /* 0x000000ff1300720c */ /* 0x000fda0003f05270 */
[----:B------:R-:W-:Y:S05]  /*04b0*/  @!P0 BRA `(.L_x_19) ;  /* 0x0000000000d08947 */ /* 0x000fea0003800000 */
[----:B------:R-:W-:Y:S02]  /*04c0*/  ISETP.GE.U32.AND P0, PT, R21, 0x7, PT ;  /* 0x000000071500780c */ /* 0x000fe40003f06070 */
[----:B------:R-:W-:-:S11]  /*04d0*/  ISETP.NE.AND P1, PT, R20, RZ, PT ;  /* 0x000000ff1400720c */ /* 0x000fd60003f25270 */
[----:B------:R-:W-:Y:S05]  /*04e0*/  @!P0 BRA `(.L_x_20) ;  /* 0x0000000000508947 */ /* 0x000fea0003800000 */
[----:B------:R-:W0:Y:S01]  /*04f0*/  LDC.64 R2, c[0x0][0x388] ;  /* 0x0000e200ff027b82 */ /* 0x000e220000000a00 */
[----:B------:R-:W-:-:S04]  /*0500*/  IMAD.IADD R11, R10, 0x1, R9 ;  /* 0x000000010a0b7824 */ /* 0x000fc800078e0209 */
[----:B0-----:R-:W-:-:S05]  /*0510*/  IMAD.WIDE R2, R11, 0x4, R2 ;  /* 0x000000040b027825 */ /* 0x001fca00078e0202 */
[----:B------:R-:W2:Y:S04]  /*0520*/  LDG.E R12, desc[UR6][R2.64] ;  /* 0x00000006020c7981 */ /* 0x000ea8000c1e1900 */
[----:B------:R-:W3:Y:S04]  /*0530*/  LDG.E R11, desc[UR6][R2.64+0x4] ;  /* 0x00000406020b7981 */ /* 0x000ee8000c1e1900 */
[----:B------:R-:W4:Y:S04]  /*0540*/  LDG.E R14, desc[UR6][R2.64+0x8] ;  /* 0x00000806020e7981 */ /* 0x000f28000c1e1900 */
[----:B------:R-:W5:Y:S04]  /*0550*/  LDG.E R16, desc[UR6][R2.64+0xc] ;  /* 0x00000c0602107981 */ /* 0x000f68000c1e1900 */
[----:B------:R-:W5:Y:S04]  /*0560*/  LDG.E R18, desc[UR6][R2.64+0x10] ;  /* 0x0000100602127981 */ /* 0x000f68000c1e1900 */
[----:B------:R-:W5:Y:S04]  /*0570*/  LDG.E R24, desc[UR6][R2.64+0x14] ;  /* 0x0000140602187981 */ /* 0x000f68000c1e1900 */
[----:B------:R-:W5:Y:S04]  /*0580*/  LDG.E R26, desc[UR6][R2.64+0x18] ;  /* 0x00001806021a7981 */ /* 0x000f68000c1e1900 */
[----:B------:R-:W5:Y:S01]  /*0590*/  LDG.E R28, desc[UR6][R2.64+0x1c] ;  /* 0x00001c06021c7981 */ /* 0x000f62000c1e1900 */
[----:B------:R-:W-:Y:S01]  /*05a0*/  IADD3 R9, PT, PT, R9, 0x8, RZ ;  /* 0x0000000809097810 */ /* 0x000fe20007ffe0ff */
[----:B--2---:R-:W-:-:S04]  /*05b0*/  FADD R12, R17, R12 ;  /* 0x0000000c110c7221 */ /* 0x004fc80000000000 */
[----:B---3--:R-:W-:-:S04]  /*05c0*/  FADD R11, R12, R11 ;  /* 0x0000000b0c0b7221 */ /* 0x008fc80000000000 */
[----:B----4-:R-:W-:-:S04]  /*05d0*/  FADD R11, R11, R14 ;  /* 0x0000000e0b0b7221 */ /* 0x010fc80000000000 */
[----:B-----5:R-:W-:-:S04]  /*05e0*/  FADD R11, R11, R16 ;  /* 0x000000100b0b7221 */ /* 0x020fc80000000000 */
[----:B------:R-:W-:-:S04]  /*05f0*/  FADD R11, R11, R18 ;  /* 0x000000120b0b7221 */ /* 0x000fc80000000000 */
[----:B------:R-:W-:-:S04]  /*0600*/  FADD R11, R11, R24 ;  /* 0x000000180b0b7221 */ /* 0x000fc80000000000 */
[----:B------:R-:W-:-:S04]  /*0610*/  FADD R11, R11, R26 ;  /* 0x0000001a0b0b7221 */ /* 0x000fc80000000000 */
[----:B------:R-:W-:-:S07]  /*0620*/  FADD R17, R11, R28 ;  /* 0x0000001c0b117221 */ /* 0x000fce0000000000 */
.L_x_20:
        /* <DEDUP_REMOVED lines=10> */
[----:B------:R-:W5:Y:S01]  /*06d0*/  LDG.E R16, desc[UR6][R2.64+0xc] ;  /* 0x00000c0602107981 */ /* 0x000f62000c1e1900 */
[----:B------:R-:W-:Y:S01]  /*06e0*/  IADD3 R9, PT, PT, R9, 0x4, RZ ;  /* 0x0000000409097810 */ /* 0x000fe20007ffe0ff */
[----:B--2---:R-:W-:-:S04]  /*06f0*/  FADD R12, R17, R12 ;  /* 0x0000000c110c7221 */ /* 0x004fc80000000000 */
[----:B---3--:R-:W-:-:S04]  /*0700*/  FADD R11, R12, R11 ;  /* 0x0000000b0c0b7221 */ /* 0x008fc80000000000 */
[----:B----4-:R-:W-:-:S04]  /*0710*/  FADD R11, R11, R14 ;  /* 0x0000000e0b0b7221 */ /* 0x010fc80000000000 */
[----:B-----5:R-:W-:-:S07]  /*0720*/  FADD R17, R11, R16 ;  /* 0x000000100b117221 */ /* 0x020fce0000000000 */
.L_x_21:
[----:B------:R-:W-:Y:S05]  /*0730*/  @!P1 BRA `(.L_x_19) ;  /* 0x0000000000309947 */ /* 0x000fea0003800000 */
[----:B------:R-:W0:Y:S01]  /*0740*/  LDC.64 R2, c[0x0][0x388] ;  /* 0x0000e200ff027b82 */ /* 0x000e220000000a00 */
[----:B------:R-:W-:-:S04]  /*0750*/  IMAD.IADD R9, R10, 0x1, R9 ;  /* 0x000000010a097824 */ /* 0x000fc800078e0209 */
[----:B0-----:R-:W-:-:S05]  /*0760*/  IMAD.WIDE R2, R9, 0x4, R2 ;  /* 0x0000000409027825 */ /* 0x001fca00078e0202 */
[----:B------:R-:W2:Y:S01]  /*0770*/  LDG.E R10, desc[UR6][R2.64] ;  /* 0x00000006020a7981 */ /* 0x000ea2000c1e1900 */
[----:B------:R-:W-:Y:S01]  /*0780*/  ISETP.NE.AND P0, PT, R7, 0x1, PT ;  /* 0x000000010700780c */ /* 0x000fe20003f05270 */
[----:B--2---:R-:W-:-:S12]  /*0790*/  FADD R17, R17, R10 ;  /* 0x0000000a11117221 */ /* 0x004fd80000000000 */
[----:B------:R-:W-:Y:S05]  /*07a0*/  @!P0 BRA `(.L_x_19) ;  /* 0x0000000000148947 */ /* 0x000fea0003800000 */
[----:B------:R-:W-:Y:S01]  /*07b0*/  ISETP.NE.AND P0, PT, R7, 0x2, PT ;  /* 0x000000020700780c */ /* 0x000fe20003f05270 */
[----:B------:R-:W2:-:S12]  /*07c0*/  LDG.E R10, desc[UR6][R2.64+0x4] ;  /* 0x00000406020a7981 */ /* 0x000e98000c1e1900 */
[----:B------:R-:W3:Y:S01]  /*07d0*/  @P0 LDG.E R12, desc[UR6][R2.64+0x8] ;  /* 0x00000806020c0981 */ /* 0x000ee2000c1e1900 */
[----:B--2---:R-:W-:-:S04]  /*07e0*/  FADD R17, R17, R10 ;  /* 0x0000000a11117221 */ /* 0x004fc80000000000 */
[----:B---3--:R-:W-:-:S07]  /*07f0*/  @P0 FADD R17, R17, R12 ;  /* 0x0000000c11110221 */ /* 0x008fce0000000000 */
.L_x_19:
[----:B------:R-:W0:Y:S01]  /*0800*/  MUFU.RCP R3, R0 ;  /* 0x0000000000037308 */ /* 0x000e220000001000 */
[----:B------:R-:W-:Y:S07]  /*0810*/  BSSY.RECONVERGENT B0, `(.L_x_22) ;  /* 0x000000b000007945 */ /* 0x000fee0003800200 */
[----:B------:R-:W1:Y:S01]  /*0820*/  FCHK P0, R17, R0 ;  /* 0x0000000011007302 */ /* 0x000e620000000000 */
[----:B0-----:R-:W-:-:S04]  /*0830*/  FFMA R2, -R0, R3, 1 ;  /* 0x3f80000000027423 */ /* 0x001fc80000000103 */
[----:B------:R-:W-:-:S04]  /*0840*/  FFMA R2, R3, R2, R3 ;  /* 0x0000000203027223 */ /* 0x000fc80000000003 */
[----:B------:R-:W-:-:S04]  /*0850*/  FFMA R3, R2, R17, RZ ;  /* 0x0000001102037223 */ /* 0x000fc800000000ff */
[----:B------:R-:W-:-:S04]  /*0860*/  FFMA R10, -R0, R3, R17 ;  /* 0x00000003000a7223 */ /* 0x000fc80000000111 */
[----:B------:R-:W-:Y:S01]  /*0870*/  FFMA R9, R2, R10, R3 ;  /* 0x0000000a02097223 */ /* 0x000fe20000000003 */
[----:B-1----:R-:W-:Y:S06]  /*0880*/  @!P0 BRA `(.L_x_23) ;  /* 0x00000000000c8947 */ /* 0x002fec0003800000 */
[----:B------:R-:W-:Y:S02]  /*0890*/  MOV R2, R17 ;  /* 0x0000001100027202 */ /* 0x000fe40000000f00 */
[----:B------:R-:W-:-:S07]  /*08a0*/  MOV R10, 0x8c0 ;  /* 0x000008c0000a7802 */ /* 0x000fce0000000f00 */
[----:B------:R-:W-:Y:S05]  /*08b0*/  CALL.REL.NOINC `($__internal_0_$__cuda_sm3x_div_rn_noftz_f32_slowpath) ;  /* 0x0000000000707944 */ /* 0x000fea0003c00000 */
.L_x_23:
[----:B------:R-:W-:Y:S05]  /*08c0*/  BSYNC.RECONVERGENT B0 ;  /* 0x0000000000007941 */ /* 0x000fea0003800200 */
.L_x_22:
[----:B------:R-:W0:Y:S01]  /*08d0*/  LDC.64 R2, c[0x0][0x390] ;  /* 0x0000e400ff027b82 */ /* 0x000e220000000a00 */
[----:B------:R-:W1:Y:S01]  /*08e0*/  LDCU UR8, c[0x0][0x380] ;  /* 0x00007000ff0877ac */ /* 0x000e620008000800 */
[----:B0-----:R-:W-:-:S04]  /*08f0*/  IMAD.WIDE R2, R5, 0x4, R2 ;  /* 0x0000000405027825 */ /* 0x001fc800078e0202 */
[----:B------:R-:W-:Y:S01]  /*0900*/  IMAD.IADD R5, R4, 0x1, R5 ;  /* 0x0000000104057824 */ /* 0x000fe200078e0205 */
[----:B------:R0:W-:Y:S04]  /*0910*/  STG.E desc[UR6][R2.64], R9 ;  /* 0x0000000902007986 */ /* 0x0001e8000c101906 */
[----:B-1----:R-:W-:-:S13]  /*0920*/  ISETP.GE.AND P0, PT, R5, UR8, PT ;  /* 0x0000000805007c0c */ /* 0x002fda000bf06270 */
[----:B0-----:R-:W-:Y:S05]  /*0930*/  @!P0 BRA `(.L_x_24) ;  /* 0xfffffff800148947 */ /* 0x001fea000383ffff */
[----:B------:R-:W-:Y:S05]  /*0940*/  EXIT ;  /* 0x000000000000794d */ /* 0x000fea0003800000 */
.L_x_16:
[----:B------:R-:W0:Y:S08]  /*0950*/  MUFU.RCP R3, R0 ;  /* 0x0000000000037308 */ /* 0x000e300000001000 */
[----:B------:R-:W1:Y:S01]  /*0960*/  FCHK P0, RZ, R0 ;  /* 0x00000000ff007302 */ /* 0x000e620000000000 */
[----:B0-----:R-:W-:-:S04]  /*0970*/  FFMA R2, -R0, R3, 1 ;  /* 0x3f80000000027423 */ /* 0x001fc80000000103 */
[----:B------:R-:W-:-:S04]  /*0980*/  FFMA R6, R3, R2, R3 ;  /* 0x0000000203067223 */ /* 0x000fc80000000003 */
[----:B------:R-:W-:-:S04]  /*0990*/  FFMA R3, RZ, R6, RZ ;  /* 0x00000006ff037223 */ /* 0x000fc800000000ff */
[----:B------:R-:W-:-:S04]  /*09a0*/  FFMA R2, -R0, R3, RZ ;  /* 0x0000000300027223 */ /* 0x000fc800000001ff */
[----:B------:R-:W-:Y:S01]  /*09b0*/  FFMA R9, R6, R2, R3 ;  /* 0x0000000206097223 */ /* 0x000fe20000000003 */
[----:B-1----:R-:W-:Y:S06]  /*09c0*/  @!P0 BRA `(.L_x_25) ;  /* 0x00000000000c8947 */ /* 0x002fec0003800000 */
[----:B------:R-:W-:Y:S01]  /*09d0*/  HFMA2 R2, -RZ, RZ, 0, 0 ;  /* 0x00000000ff027431 */ /* 0x000fe200000001ff */
[----:B------:R-:W-:-:S07]  /*09e0*/  MOV R10, 0xa00 ;  /* 0x00000a00000a7802 */ /* 0x000fce0000000f00 */
[----:B------:R-:W-:Y:S05]  /*09f0*/  CALL.REL.NOINC `($__internal_0_$__cuda_sm3x_div_rn_noftz_f32_slowpath) ;  /* 0x0000000000207944 */ /* 0x000fea0003c00000 */
.L_x_25:
[----:B------:R-:W0:Y:S01]  /*0a00*/  LDC.64 R6, c[0x0][0x390] ;  /* 0x0000e400ff067b82 */ /* 0x000e220000000a00 */
[----:B------:R-:W1:Y:S02]  /*0a10*/  LDCU UR4, c[0x0][0x380] ;  /* 0x00007000ff0477ac */ /* 0x000e640008000800 */
.L_x_26:
[----:B0-----:R-:W-:-:S04]  /*0a20*/  IMAD.WIDE R2, R5, 0x4, R6 ;  /* 0x0000000405027825 */ /* 0x001fc800078e0206 */
[----:B------:R-:W-:Y:S01]  /*0a30*/  IMAD.IADD R5, R4, 0x1, R5 ;  /* 0x0000000104057824 */ /* 0x000fe200078e0205 */
[----:B------:R2:W-:Y:S04]  /*0a40*/  STG.E desc[UR6][R2.64], R9 ;  /* 0x0000000902007986 */ /* 0x0005e8000c101906 */
[----:B-1----:R-:W-:-:S13]  /*0a50*/  ISETP.GE.AND P0, PT, R5, UR4, PT ;  /* 0x0000000405007c0c */ /* 0x002fda000bf06270 */
[----:B--2---:R-:W-:Y:S05]  /*0a60*/  @!P0 BRA `(.L_x_26) ;  /* 0xfffffffc00ec8947 */ /* 0x004fea000383ffff */
[----:B------:R-:W-:Y:S05]  /*0a70*/  EXIT ;  /* 0x000000000000794d */ /* 0x000fea0003800000 */
        .weak           $__internal_0_$__cuda_sm3x_div_rn_noftz_f32_slowpath
        .type           $__internal_0_$__cuda_sm3x_div_rn_noftz_f32_slowpath,@function
        .size           $__internal_0_$__cuda_sm3x_div_rn_noftz_f32_slowpath,(.L_x_39 - $__internal_0_$__cuda_sm3x_div_rn_noftz_f32_slowpath)
$__internal_0_$__cuda_sm3x_div_rn_noftz_f32_slowpath:
[----:B------:R-:W-:Y:S01]  /*0a80*/  SHF.R.U32.HI R9, RZ, 0x17, R0 ;  /* 0x00000017ff097819 */ /* 0x000fe20000011600 */
[----:B------:R-:W-:Y:S01]  /*0a90*/  BSSY.RECONVERGENT B1, `(.L_x_27) ;  /* 0x0000063000017945 */ /* 0x000fe20003800200 */
[----:B------:R-:W-:Y:S02]  /*0aa0*/  SHF.R.U32.HI R3, RZ, 0x17, R2 ;  /* 0x00000017ff037819 */ /* 0x000fe40000011602 */
[----:B------:R-:W-:Y:S02]  /*0ab0*/  LOP3.LUT R9, R9, 0xff, RZ, 0xc0, !PT ;  /* 0x000000ff09097812 */ /* 0x000fe400078ec0ff */
[----:B------:R-:W-:Y:S02]  /*0ac0*/  LOP3.LUT R14, R3, 0xff, RZ, 0xc0, !PT ;  /* 0x000000ff030e7812 */ /* 0x000fe400078ec0ff */
[----:B------:R-:W-:Y:S02]  /*0ad0*/  IADD3 R13, PT, PT, R9, -0x1, RZ ;  /* 0xffffffff090d7810 */ /* 0x000fe40007ffe0ff */
[----:B------:R-:W-:Y:S01]  /*0ae0*/  MOV R11, R0 ;  /* 0x00000000000b7202 */ /* 0x000fe20000000f00 */
[----:B------:R-:W-:Y:S01]  /*0af0*/  VIADD R12, R14, 0xffffffff ;  /* 0xffffffff0e0c7836 */ /* 0x000fe20000000000 */
[----:B------:R-:W-:-:S04]  /*0b00*/  ISETP.GT.U32.AND P0, PT, R13, 0xfd, PT ;  /* 0x000000fd0d00780c */ /* 0x000fc80003f04070 */
[----:B------:R-:W-:-:S13]  /*0b10*/  ISETP.GT.U32.OR P0, PT, R12, 0xfd, P0 ;  /* 0x000000fd0c00780c */ /* 0x000fda0000704470 */
[----:B------:R-:W-:Y:S01]  /*0b20*/  @!P0 IMAD.MOV.U32 R3, RZ, RZ, RZ ;  /* 0x000000ffff038224 */ /* 0x000fe200078e00ff */
[----:B------:R-:W-:Y:S06]  /*0b30*/  @!P0 BRA `(.L_x_28) ;  /* 0x00000000005c8947 */ /* 0x000fec0003800000 */
[----:B------:R-:W-:Y:S02]  /*0b40*/  FSETP.GTU.FTZ.AND P0, PT, |R2|, +INF , PT ;  /* 0x7f8000000200780b */ /* 0x000fe40003f1c200 */
[----:B------:R-:W-:-:S04]  /*0b50*/  FSETP.GTU.FTZ.AND P1, PT, |R0|, +INF , PT ;  /* 0x7f8000000000780b */ /* 0x000fc80003f3c200 */
[----:B------:R-:W-:-:S13]  /*0b60*/  PLOP3.LUT P0, PT, P0, P1, PT, 0xf8, 0x8f ;  /* 0x00000000008f781c */ /* 0x000fda0000703f70 */
[----:B------:R-:W-:Y:S05]  /*0b70*/  @P0 BRA `(.L_x_29) ;  /* 0x00000004004c0947 */ /* 0x000fea0003800000 */
[----:B------:R-:W-:-:S13]  /*0b80*/  LOP3.LUT P0, RZ, R11, 0x7fffffff, R2, 0xc8, !PT ;  /* 0x7fffffff0bff7812 */ /* 0x000fda000780c802 */
[----:B------:R-:W-:Y:S05]  /*0b90*/  @!P0 BRA `(.L_x_30) ;  /* 0x00000004003c8947 */ /* 0x000fea0003800000 */
[----:B------:R-:W-:Y:S02]  /*0ba0*/  FSETP.NEU.FTZ.AND P2, PT, |R2|, +INF , PT ;  /* 0x7f8000000200780b */ /* 0x000fe40003f5d200 */
[----:B------:R-:W-:Y:S02]  /*0bb0*/  FSETP.NEU.FTZ.AND P1, PT, |R0|, +INF , PT ;  /* 0x7f8000000000780b */ /* 0x000fe40003f3d200 */
[----:B------:R-:W-:-:S11]  /*0bc0*/  FSETP.NEU.FTZ.AND P0, PT, |R2|, +INF , PT ;  /* 0x7f8000000200780b */ /* 0x000fd60003f1d200 */
[----:B------:R-:W-:Y:S05]  /*0bd0*/  @!P1 BRA !P2, `(.L_x_30) ;  /* 0x00000004002c9947 */ /* 0x000fea0005000000 */
[----:B------:R-:W-:-:S04]  /*0be0*/  LOP3.LUT P2, RZ, R2, 0x7fffffff, RZ, 0xc0, !PT ;  /* 0x7fffffff02ff7812 */ /* 0x000fc8000784c0ff */
[----:B------:R-:W-:-:S13]  /*0bf0*/  PLOP3.LUT P1, PT, P1, P2, PT, 0x2f, 0xf2 ;  /* 0x0000000000f2781c */ /* 0x000fda0000f24577 */
[----:B------:R-:W-:Y:S05]  /*0c00*/  @P1 BRA `(.L_x_31) ;  /* 0x0000000400181947 */ /* 0x000fea0003800000 */
[----:B------:R-:W-:-:S04]  /*0c10*/  LOP3.LUT P1, RZ, R11, 0x7fffffff, RZ, 0xc0, !PT ;  /* 0x7fffffff0bff7812 */ /* 0x000fc8000782c0ff */
[----:B------:R-:W-:-:S13]  /*0c20*/  PLOP3.LUT P0, PT, P0, P1, PT, 0x2f, 0xf2 ;  /* 0x0000000000f2781c */ /* 0x000fda0000702577 */
[----:B------:R-:W-:Y:S05]  /*0c30*/  @P0 BRA `(.L_x_32) ;  /* 0x0000000400000947 */ /* 0x000fea0003800000 */
[----:B------:R-:W-:Y:S02]  /*0c40*/  ISETP.GE.AND P0, PT, R12, RZ, PT ;  /* 0x000000ff0c00720c */ /* 0x000fe40003f06270 */
[----:B------:R-:W-:-:S11]  /*0c50*/  ISETP.GE.AND P1, PT, R13, RZ, PT ;  /* 0x000000ff0d00720c */ /* 0x000fd60003f26270 */
[----:B------:R-:W-:Y:S01]  /*0c60*/  @P0 MOV R3, RZ ;  /* 0x000000ff00030202 */ /* 0x000fe20000000f00 */
[----:B------:R-:W-:Y:S02]  /*0c70*/  @!P0 IMAD.MOV.U32 R3, RZ, RZ, -0x40 ;  /* 0xffffffc0ff038424 */ /* 0x000fe400078e00ff */
[----:B------:R-:W-:Y:S01]  /*0c80*/  @!P0 FFMA R2, R2, 1.84467440737095516160e+19, RZ ;  /* 0x5f80000002028823 */ /* 0x000fe200000000ff */
[----:B------:R-:W-:Y:S02]  /*0c90*/  @!P1 FFMA R11, R0, 1.84467440737095516160e+19, RZ ;  /* 0x5f800000000b9823 */ /* 0x000fe400000000ff */
[----:B------:R-:W-:-:S07]  /*0ca0*/  @!P1 IADD3 R3, PT, PT, R3, 0x40, RZ ;  /* 0x0000004003039810 */ /* 0x000fce0007ffe0ff */
.L_x_28:
[----:B------:R-:W-:Y:S01]  /*0cb0*/  LEA R12, R9, 0xc0800000, 0x17 ;  /* 0xc0800000090c7811 */ /* 0x000fe200078eb8ff */
[----:B------:R-:W-:Y:S04]  /*0cc0*/  BSSY.RECONVERGENT B2, `(.L_x_33) ;  /* 0x0000036000027945 */ /* 0x000fe80003800200 */
[----:B------:R-:W-:Y:S01]  /*0cd0*/  IMAD.IADD R13, R11, 0x1, -R12 ;  /* 0x000000010b0d7824 */ /* 0x000fe200078e0a0c */
[----:B------:R-:W-:-:S03]  /*0ce0*/  IADD3 R12, PT, PT, R14, -0x7f, RZ ;  /* 0xffffff810e0c7810 */ /* 0x000fc60007ffe0ff */
[----:B------:R-:W0:Y:S01]  /*0cf0*/  MUFU.RCP R11, R13 ;  /* 0x0000000d000b7308 */ /* 0x000e220000001000 */
[----:B------:R-:W-:Y:S01]  /*0d00*/  FADD.FTZ R15, -R13, -RZ ;  /* 0x800000ff0d0f7221 */ /* 0x000fe20000010100 */
[C---:B------:R-:W-:Y:S01]  /*0d10*/  IMAD R2, R12.reuse, -0x800000, R2 ;  /* 0xff8000000c027824 */ /* 0x040fe200078e0202 */
[----:B------:R-:W-:-:S05]  /*0d20*/  IADD3 R12, PT, PT, R12, 0x7f, -R9 ;  /* 0x0000007f0c0c7810 */ /* 0x000fca0007ffe809 */
[----:B------:R-:W-:Y:S02]  /*0d30*/  IMAD.IADD R12, R12, 0x1, R3 ;  /* 0x000000010c0c7824 */ /* 0x000fe400078e0203 */
[----:B0-----:R-:W-:-:S04]  /*0d40*/  FFMA R14, R11, R15, 1 ;  /* 0x3f8000000b0e7423 */ /* 0x001fc8000000000f */
[----:B------:R-:W-:-:S04]  /*0d50*/  FFMA R11, R11, R14, R11 ;  /* 0x0000000e0b0b7223 */ /* 0x000fc8000000000b */
[----:B------:R-:W-:-:S04]  /*0d60*/  FFMA R14, R2, R11, RZ ;  /* 0x0000000b020e7223 */ /* 0x000fc800000000ff */
[----:B------:R-:W-:-:S04]  /*0d70*/  FFMA R16, R15, R14, R2 ;  /* 0x0000000e0f107223 */ /* 0x000fc80000000002 */
[----:B------:R-:W-:-:S04]  /*0d80*/  FFMA R16, R11, R16, R14 ;  /* 0x000000100b107223 */ /* 0x000fc8000000000e */
[----:B------:R-:W-:-:S04]  /*0d90*/  FFMA R15, R15, R16, R2 ;  /* 0x000000100f0f7223 */ /* 0x000fc80000000002 */
[----:B------:R-:W-:-:S05]  /*0da0*/  FFMA R2, R11, R15, R16 ;  /* 0x0000000f0b027223 */ /* 0x000fca0000000010 */
[----:B------:R-:W-:-:S04]  /*0db0*/  SHF.R.U32.HI R9, RZ, 0x17, R2 ;  /* 0x00000017ff097819 */ /* 0x000fc80000011602 */
[----:B------:R-:W-:-:S04]  /*0dc0*/  LOP3.LUT R9, R9, 0xff, RZ, 0xc0, !PT ;  /* 0x000000ff09097812 */ /* 0x000fc800078ec0ff */
[----:B------:R-:W-:-:S05]  /*0dd0*/  IADD3 R13, PT, PT, R9, R12, RZ ;  /* 0x0000000c090d7210 */ /* 0x000fca0007ffe0ff */
[----:B------:R-:W-:-:S05]  /*0de0*/  VIADD R3, R13, 0xffffffff ;  /* 0xffffffff0d037836 */ /* 0x000fca0000000000 */
[----:B------:R-:W-:-:S13]  /*0df0*/  ISETP.GE.U32.AND P0, PT, R3, 0xfe, PT ;  /* 0x000000fe0300780c */ /* 0x000fda0003f06070 */
[----:B------:R-:W-:Y:S05]  /*0e00*/  @!P0 BRA `(.L_x_34) ;  /* 0x0000000000808947 */ /* 0x000fea0003800000 */
[----:B------:R-:W-:-:S13]  /*0e10*/  ISETP.GT.AND P0, PT, R13, 0xfe, PT ;  /* 0x000000fe0d00780c */ /* 0x000fda0003f04270 */
[----:B------:R-:W-:Y:S05]  /*0e20*/  @P0 BRA `(.L_x_35) ;  /* 0x00000000006c0947 */ /* 0x000fea0003800000 */
[----:B------:R-:W-:-:S13]  /*0e30*/  ISETP.GE.AND P0, PT, R13, 0x1, PT ;  /* 0x000000010d00780c */ /* 0x000fda0003f06270 */
[----:B------:R-:W-:Y:S05]  /*0e40*/  @P0 BRA `(.L_x_36) ;  /* 0x0000000000740947 */ /* 0x000fea0003800000 */
[----:B------:R-:W-:Y:S02]  /*0e50*/  ISETP.GE.AND P0, PT, R13, -0x18, PT ;  /* 0xffffffe80d00780c */ /* 0x000fe40003f06270 */
[----:B------:R-:W-:-:S11]  /*0e60*/  LOP3.LUT R2, R2, 0x80000000, RZ, 0xc0, !PT ;  /* 0x8000000002027812 */ /* 0x000fd600078ec0ff */
[----:B------:R-:W-:Y:S05]  /*0e70*/  @!P0 BRA `(.L_x_36) ;  /* 0x0000000000688947 */ /* 0x000fea0003800000 */
[-CC-:B------:R-:W-:Y:S01]  /*0e80*/  FFMA.RZ R3, R11, R15.reuse, R16.reuse ;  /* 0x0000000f0b037223 */ /* 0x180fe2000000c010 */
[----:B------:R-:W-:Y:S01]  /*0e90*/  IADD3 R14, PT, PT, R13, 0x20, RZ ;  /* 0x000000200d0e7810 */ /* 0x000fe20007ffe0ff */
[-CC-:B------:R-:W-:Y:S01]  /*0ea0*/  FFMA.RM R12, R11, R15.reuse, R16.reuse ;  /* 0x0000000f0b0c7223 */ /* 0x180fe20000004010 */
[----:B------:R-:W-:Y:S02]  /*0eb0*/  ISETP.NE.AND P2, PT, R13, RZ, PT ;  /* 0x000000ff0d00720c */ /* 0x000fe40003f45270 */
[----:B------:R-:W-:Y:S01]  /*0ec0*/  LOP3.LUT R9, R3, 0x7fffff, RZ, 0xc0, !PT ;  /* 0x007fffff03097812 */ /* 0x000fe200078ec0ff */
[----:B------:R-:W-:Y:S01]  /*0ed0*/  FFMA.RP R3, R11, R15, R16 ;  /* 0x0000000f0b037223 */ /* 0x000fe20000008010 */
[----:B------:R-:W-:Y:S01]  /*0ee0*/  IMAD.MOV R11, RZ, RZ, -R13 ;  /* 0x000000ffff0b7224 */ /* 0x000fe200078e0a0d */
[----:B------:R-:W-:Y:S02]  /*0ef0*/  ISETP.NE.AND P1, PT, R13, RZ, PT ;  /* 0x000000ff0d00720c */ /* 0x000fe40003f25270 */
[----:B------:R-:W-:-:S02]  /*0f00*/  LOP3.LUT R9, R9, 0x800000, RZ, 0xfc, !PT ;  /* 0x0080000009097812 */ /* 0x000fc400078efcff */
[----:B------:R-:W-:Y:S02]  /*0f10*/  FSETP.NEU.FTZ.AND P0, PT, R3, R12, PT ;  /* 0x0000000c0300720b */ /* 0x000fe40003f1d000 */
[----:B------:R-:W-:Y:S02]  /*0f20*/  SHF.L.U32 R14, R9, R14, RZ ;  /* 0x0000000e090e7219 */ /* 0x000fe400000006ff */
[----:B------:R-:W-:Y:S02]  /*0f30*/  SEL R12, R11, RZ, P2 ;  /* 0x000000ff0b0c7207 */ /* 0x000fe40001000000 */
[----:B------:R-:W-:Y:S02]  /*0f40*/  ISETP.NE.AND P1, PT, R14, RZ, P1 ;  /* 0x000000ff0e00720c */ /* 0x000fe40000f25270 */
[----:B------:R-:W-:Y:S02]  /*0f50*/  SHF.R.U32.HI R12, RZ, R12, R9 ;  /* 0x0000000cff0c7219 */ /* 0x000fe40000011609 */
[----:B------:R-:W-:-:S02]  /*0f60*/  PLOP3.LUT P0, PT, P0, P1, PT, 0xf8, 0x8f ;  /* 0x00000000008f781c */ /* 0x000fc40000703f70 */
[----:B------:R-:W-:Y:S02]  /*0f70*/  SHF.R.U32.HI R14, RZ, 0x1, R12 ;  /* 0x00000001ff0e7819 */ /* 0x000fe4000001160c */
[----:B------:R-:W-:-:S04]  /*0f80*/  SEL R3, RZ, 0x1, !P0 ;  /* 0x00000001ff037807 */ /* 0x000fc80004000000 */
[----:B------:R-:W-:-:S04]  /*0f90*/  LOP3.LUT R3, R3, 0x1, R14, 0xf8, !PT ;  /* 0x0000000103037812 */ /* 0x000fc800078ef80e */
[----:B------:R-:W-:-:S04]  /*0fa0*/  LOP3.LUT R3, R3, R12, RZ, 0xc0, !PT ;  /* 0x0000000c03037212 */ /* 0x000fc800078ec0ff */
[----:B------:R-:W-:-:S04]  /*0fb0*/  IADD3 R3, PT, PT, R14, R3, RZ ;  /* 0x000000030e037210 */ /* 0x000fc80007ffe0ff */
[----:B------:R-:W-:Y:S01]  /*0fc0*/  LOP3.LUT R2, R3, R2, RZ, 0xfc, !PT ;  /* 0x0000000203027212 */ /* 0x000fe200078efcff */
[----:B------:R-:W-:Y:S06]  /*0fd0*/  BRA `(.L_x_36) ;  /* 0x0000000000107947 */ /* 0x000fec0003800000 */
.L_x_35:
[----:B------:R-:W-:-:S04]  /*0fe0*/  LOP3.LUT R2, R2, 0x80000000, RZ, 0xc0, !PT ;  /* 0x8000000002027812 */ /* 0x000fc800078ec0ff */
[----:B------:R-:W-:Y:S01]  /*0ff0*/  LOP3.LUT R2, R2, 0x7f800000, RZ, 0xfc, !PT ;  /* 0x7f80000002027812 */ /* 0x000fe200078efcff */
[----:B------:R-:W-:Y:S06]  /*1000*/  BRA `(.L_x_36) ;  /* 0x0000000000047947 */ /* 0x000fec0003800000 */
.L_x_34:
[----:B------:R-:W-:-:S07]  /*1010*/  IMAD R2, R12, 0x800000, R2 ;  /* 0x008000000c027824 */ /* 0x000fce00078e0202 */
.L_x_36:
[----:B------:R-:W-:Y:S05]  /*1020*/  BSYNC.RECONVERGENT B2 ;  /* 0x0000000000027941 */ /* 0x000fea0003800200 */
.L_x_33:
[----:B------:R-:W-:Y:S05]  /*1030*/  BRA `(.L_x_37) ;  /* 0x0000000000207947 */ /* 0x000fea0003800000 */
.L_x_32:
[----:B------:R-:W-:-:S04]  /*1040*/  LOP3.LUT R2, R11, 0x80000000, R2, 0x48, !PT ;  /* 0x800000000b027812 */ /* 0x000fc800078e4802 */
[----:B------:R-:W-:Y:S01]  /*1050*/  LOP3.LUT R2, R2, 0x7f800000, RZ, 0xfc, !PT ;  /* 0x7f80000002027812 */ /* 0x000fe200078efcff */
[----:B------:R-:W-:Y:S06]  /*1060*/  BRA `(.L_x_37) ;  /* 0x0000000000147947 */ /* 0x000fec0003800000 */
.L_x_31:
[----:B------:R-:W-:Y:S01]  /*1070*/  LOP3.LUT R2, R11, 0x80000000, R2, 0x48, !PT ;  /* 0x800000000b027812 */ /* 0x000fe200078e4802 */
[----:B------:R-:W-:Y:S06]  /*1080*/  BRA `(.L_x_37) ;  /* 0x00000000000c7947 */ /* 0x000fec0003800000 */
.L_x_30:
[----:B------:R-:W0:Y:S01]  /*1090*/  MUFU.RSQ R2, -QNAN ;  /* 0xffc0000000027908 */ /* 0x000e220000001400 */
[----:B------:R-:W-:Y:S05]  /*10a0*/  BRA `(.L_x_37) ;  /* 0x0000000000047947 */ /* 0x000fea0003800000 */
.L_x_29:
[----:B------:R-:W-:-:S07]  /*10b0*/  FADD.FTZ R2, R2, R0 ;  /* 0x0000000002027221 */ /* 0x000fce0000010000 */
.L_x_37:
[----:B------:R-:W-:Y:S05]  /*10c0*/  BSYNC.RECONVERGENT B1 ;  /* 0x0000000000017941 */ /* 0x000fea0003800200 */
.L_x_27:
[----:B------:R-:W-:Y:S01]  /*10d0*/  IMAD.MOV.U32 R11, RZ, RZ, 0x0 ;  /* 0x00000000ff0b7424 */ /* 0x000fe200078e00ff */
[----:B0-----:R-:W-:-:S03]  /*10e0*/  MOV R9, R2 ;  /* 0x0000000200097202 */ /* 0x001fc60000000f00 */
[----:B------:R-:W-:Y:S05]  /*10f0*/  RET.REL.NODEC R10 `(_Z13compute_meansiiPKfPf) ;  /* 0xffffffec0ac07950 */ /* 0x000fea0003c3ffff */
.L_x_38:
        /* <DEDUP_REMOVED lines=16> */
.L_x_39:


//--------------------- .nv.shared.reserved.0     --------------------------
	.section	.nv.shared.reserved.0,"aw",@nobits
	.weak		__nv_reservedSMEM_offset_0_alias
	.size		__nv_reservedSMEM_offset_0_alias, 0, 64
	.other		__nv_reservedSMEM_offset_0_alias,@"STO_CUDA_RESERVED_SHARED STV_DEFAULT"
__nv_reservedSMEM_offset_0_alias:
	.zero		0
	.zero		64


//--------------------- .nv.constant0._Z20compute_correlationsiiPKfS0_Pf --------------------------
	.section	.nv.constant0._Z20compute_correlationsiiPKfS0_Pf,"a",@progbits
	.sectionflags	@""
	.align	4
.nv.constant0._Z20compute_correlationsiiPKfS0_Pf:
	.zero		928


//--------------------- .nv.constant0._Z30normalize_and_compute_pow_sumsiiPKfS0_PfS1_ --------------------------
	.section	.nv.constant0._Z30normalize_and_compute_pow_sumsiiPKfS0_PfS1_,"a",@progbits
	.sectionflags	@""
	.align	4
.nv.constant0._Z30normalize_and_compute_pow_sumsiiPKfS0_PfS1_:
	.zero		936


//--------------------- .nv.constant0._Z13compute_meansiiPKfPf --------------------------
	.section	.nv.constant0._Z13compute_meansiiPKfPf,"a",@progbits
	.sectionflags	@""
	.align	4
.nv.constant0._Z13compute_meansiiPKfPf:
	.zero		920


//--------------------- SYMBOLS --------------------------

	.type		.nv.reservedSmem.offset0,@object
	.size		.nv.reservedSmem.offset0,0x4
